//
// Generated by NVIDIA NVVM Compiler
//
// Compiler Build ID: CL-36424714
// Cuda compilation tools, release 13.0, V13.0.88
// Based on NVVM 20.0.0
//

.version 9.0
.target sm_100
.address_size 64

	// .globl	_Z19update_neuron_statePlS_S_PKhPfPhS3_i
.const .align 4 .b8 RSexci_param[108];
.const .align 4 .b8 RSinhi_param[108];
.const .align 4 .f32 dt;
.const .align 4 .u32 buffer_size;
.const .align 4 .u32 num_neurons;
.const .align 4 .u32 num_synapses;

.visible .entry _Z19update_neuron_statePlS_S_PKhPfPhS3_i(
	.param .u64 .ptr .align 1 _Z19update_neuron_statePlS_S_PKhPfPhS3_i_param_0,
	.param .u64 .ptr .align 1 _Z19update_neuron_statePlS_S_PKhPfPhS3_i_param_1,
	.param .u64 .ptr .align 1 _Z19update_neuron_statePlS_S_PKhPfPhS3_i_param_2,
	.param .u64 .ptr .align 1 _Z19update_neuron_statePlS_S_PKhPfPhS3_i_param_3,
	.param .u64 .ptr .align 1 _Z19update_neuron_statePlS_S_PKhPfPhS3_i_param_4,
	.param .u64 .ptr .align 1 _Z19update_neuron_statePlS_S_PKhPfPhS3_i_param_5,
	.param .u64 .ptr .align 1 _Z19update_neuron_statePlS_S_PKhPfPhS3_i_param_6,
	.param .u32 _Z19update_neuron_statePlS_S_PKhPfPhS3_i_param_7
)
{
	.reg .pred 	%p<13>;
	.reg .b16 	%rs<5>;
	.reg .b32 	%r<13>;
	.reg .b32 	%f<4>;
	.reg .b64 	%rd<111>;

	ld.param.u64 	%rd10, [_Z19update_neuron_statePlS_S_PKhPfPhS3_i_param_0];
	ld.param.u64 	%rd11, [_Z19update_neuron_statePlS_S_PKhPfPhS3_i_param_1];
	ld.param.u64 	%rd12, [_Z19update_neuron_statePlS_S_PKhPfPhS3_i_param_2];
	ld.param.u64 	%rd13, [_Z19update_neuron_statePlS_S_PKhPfPhS3_i_param_3];
	mov.u32 	%r2, %ctaid.x;
	mov.u32 	%r3, %ntid.x;
	mov.u32 	%r4, %tid.x;
	mad.lo.s32 	%r1, %r2, %r3, %r4;
	ld.const.u32 	%r5, [num_neurons];
	setp.ge.s32 	%p3, %r1, %r5;
	@%p3 bra 	$L__BB0_7;
	cvta.to.global.u64 	%rd18, %rd10;
	cvta.to.global.u64 	%rd19, %rd11;
	cvta.to.global.u64 	%rd20, %rd12;
	cvta.to.global.u64 	%rd21, %rd13;
	cvt.s64.s32 	%rd22, %r1;
	mul.wide.s32 	%rd23, %r1, 8;
	add.s64 	%rd1, %rd18, %rd23;
	ld.global.u64 	%rd2, [%rd1];
	add.s64 	%rd3, %rd19, %rd23;
	ld.global.u64 	%rd4, [%rd3];
	add.s64 	%rd5, %rd20, %rd23;
	ld.global.u64 	%rd6, [%rd5];
	add.s64 	%rd24, %rd21, %rd22;
	ld.global.u8 	%rs2, [%rd24];
	setp.eq.s16 	%p4, %rs2, 0;
	mov.u64 	%rd110, RSexci_param;
	@%p4 bra 	$L__BB0_4;
	setp.ne.s16 	%p5, %rs2, 1;
	@%p5 bra 	$L__BB0_7;
	mov.u64 	%rd110, RSinhi_param;
$L__BB0_4:
	ld.param.u64 	%rd108, [_Z19update_neuron_statePlS_S_PKhPfPhS3_i_param_5];
	ld.param.u64 	%rd107, [_Z19update_neuron_statePlS_S_PKhPfPhS3_i_param_4];
	cvt.s64.s32 	%rd26, %r1;
	cvta.to.global.u64 	%rd27, %rd107;
	mul.wide.s32 	%rd28, %r1, 4;
	add.s64 	%rd8, %rd27, %rd28;
	ld.global.f32 	%f1, [%rd8];
	ld.const.u32 	%r6, [%rd110+4];
	mov.b32 	%r7, 1;
	shl.b32 	%r8, %r7, %r6;
	cvt.rn.f32.s32 	%f2, %r8;
	mul.f32 	%f3, %f1, %f2;
	cvt.rzi.s64.f32 	%rd29, %f3;
	mul.lo.s64 	%rd30, %rd2, %rd2;
	shr.u64 	%rd31, %rd30, %r6;
	setp.lt.s64 	%p7, %rd2, 0;
	selp.b64 	%rd32, 16, 40, %p7;
	add.s64 	%rd33, %rd110, %rd32;
	selp.b64 	%rd34, 8, 32, %p7;
	add.s64 	%rd35, %rd110, %rd34;
	selp.b64 	%rd36, 12, 36, %p7;
	add.s64 	%rd37, %rd110, %rd36;
	ld.const.s32 	%rd38, [%rd37];
	ld.const.s32 	%rd39, [%rd35];
	ld.const.u32 	%r9, [%rd110];
	mul.lo.s64 	%rd40, %rd2, %rd38;
	mul.lo.s64 	%rd41, %rd31, %rd39;
	shr.s64 	%rd42, %rd40, %r9;
	shr.s64 	%rd43, %rd41, %r9;
	ld.const.s32 	%rd44, [%rd33];
	ld.const.s32 	%rd45, [%rd110+20];
	mul.lo.s64 	%rd46, %rd4, %rd45;
	shr.s64 	%rd47, %rd46, %r9;
	ld.const.s32 	%rd48, [%rd110+24];
	mul.lo.s64 	%rd49, %rd6, %rd48;
	shr.s64 	%rd50, %rd49, %r9;
	ld.const.s32 	%rd51, [%rd110+28];
	mul.lo.s64 	%rd52, %rd29, %rd51;
	shr.s64 	%rd53, %rd52, %r9;
	add.s64 	%rd54, %rd42, %rd2;
	add.s64 	%rd55, %rd54, %rd43;
	add.s64 	%rd56, %rd55, %rd44;
	add.s64 	%rd57, %rd56, %rd47;
	add.s64 	%rd58, %rd57, %rd50;
	add.s64 	%rd59, %rd58, %rd53;
	ld.const.s32 	%rd60, [%rd110+44];
	setp.lt.s64 	%p8, %rd59, %rd60;
	selp.b64 	%rd61, 56, 72, %p8;
	add.s64 	%rd62, %rd110, %rd61;
	selp.b64 	%rd63, 48, 64, %p8;
	add.s64 	%rd64, %rd110, %rd63;
	selp.b64 	%rd65, 52, 68, %p8;
	add.s64 	%rd66, %rd110, %rd65;
	ld.const.s32 	%rd67, [%rd66];
	ld.const.s32 	%rd68, [%rd64];
	mul.lo.s64 	%rd69, %rd59, %rd67;
	mul.lo.s64 	%rd70, %rd31, %rd68;
	shr.s64 	%rd71, %rd69, %r9;
	shr.s64 	%rd72, %rd70, %r9;
	ld.const.s32 	%rd73, [%rd62];
	ld.const.s32 	%rd74, [%rd110+60];
	mul.lo.s64 	%rd75, %rd4, %rd74;
	shr.s64 	%rd76, %rd75, %r9;
	add.s64 	%rd77, %rd71, %rd4;
	add.s64 	%rd78, %rd77, %rd72;
	add.s64 	%rd79, %rd78, %rd73;
	add.s64 	%rd80, %rd79, %rd76;
	ld.const.s32 	%rd81, [%rd110+76];
	setp.lt.s64 	%p9, %rd59, %rd81;
	selp.b64 	%rd82, 88, 104, %p9;
	add.s64 	%rd83, %rd110, %rd82;
	selp.b64 	%rd84, 80, 96, %p9;
	add.s64 	%rd85, %rd110, %rd84;
	selp.b64 	%rd86, 84, 100, %p9;
	add.s64 	%rd87, %rd110, %rd86;
	ld.const.s32 	%rd88, [%rd87];
	ld.const.s32 	%rd89, [%rd85];
	mul.lo.s64 	%rd90, %rd59, %rd88;
	mul.lo.s64 	%rd91, %rd31, %rd89;
	shr.s64 	%rd92, %rd90, %r9;
	shr.s64 	%rd93, %rd91, %r9;
	ld.const.s32 	%rd94, [%rd83];
	ld.const.s32 	%rd95, [%rd110+92];
	mul.lo.s64 	%rd96, %rd6, %rd95;
	shr.s64 	%rd97, %rd96, %r9;
	add.s64 	%rd98, %rd92, %rd6;
	add.s64 	%rd99, %rd98, %rd93;
	add.s64 	%rd100, %rd99, %rd94;
	add.s64 	%rd101, %rd100, %rd97;
	st.global.u64 	[%rd1], %rd59;
	st.global.u64 	[%rd3], %rd80;
	st.global.u64 	[%rd5], %rd101;
	mov.b32 	%r10, 4;
	shl.b32 	%r11, %r10, %r6;
	cvt.s64.s32 	%rd102, %r11;
	setp.le.s64 	%p10, %rd59, %rd102;
	setp.gt.s64 	%p11, %rd59, %rd102;
	selp.u16 	%rs1, 1, 0, %p11;
	cvta.to.global.u64 	%rd103, %rd108;
	add.s64 	%rd9, %rd103, %rd26;
	mov.pred 	%p12, 0;
	@%p10 bra 	$L__BB0_6;
	ld.global.u8 	%rs3, [%rd9];
	setp.eq.s16 	%p12, %rs3, 0;
$L__BB0_6:
	ld.param.u64 	%rd109, [_Z19update_neuron_statePlS_S_PKhPfPhS3_i_param_6];
	selp.u16 	%rs4, 1, 0, %p12;
	cvta.to.global.u64 	%rd105, %rd109;
	add.s64 	%rd106, %rd105, %rd26;
	st.global.u8 	[%rd106], %rs4;
	st.global.u8 	[%rd9], %rs1;
	mov.b32 	%r12, 0;
	st.global.u32 	[%rd8], %r12;
$L__BB0_7:
	ret;

}
	// .globl	_Z18copy_arrival_spikePhPKhi
.visible .entry _Z18copy_arrival_spikePhPKhi(
	.param .u64 .ptr .align 1 _Z18copy_arrival_spikePhPKhi_param_0,
	.param .u64 .ptr .align 1 _Z18copy_arrival_spikePhPKhi_param_1,
	.param .u32 _Z18copy_arrival_spikePhPKhi_param_2
)
{
	.reg .pred 	%p<2>;
	.reg .b16 	%rs<2>;
	.reg .b32 	%r<8>;
	.reg .b64 	%rd<9>;

	ld.param.u64 	%rd1, [_Z18copy_arrival_spikePhPKhi_param_0];
	ld.param.u64 	%rd2, [_Z18copy_arrival_spikePhPKhi_param_1];
	ld.param.u32 	%r3, [_Z18copy_arrival_spikePhPKhi_param_2];
	mov.u32 	%r4, %ctaid.x;
	mov.u32 	%r5, %ntid.x;
	mov.u32 	%r6, %tid.x;
	mad.lo.s32 	%r1, %r4, %r5, %r6;
	ld.const.u32 	%r2, [num_synapses];
	setp.ge.s32 	%p1, %r1, %r2;
	@%p1 bra 	$L__BB1_2;
	cvta.to.global.u64 	%rd3, %rd2;
	cvta.to.global.u64 	%rd4, %rd1;
	mad.lo.s32 	%r7, %r2, %r3, %r1;
	cvt.s64.s32 	%rd5, %r7;
	add.s64 	%rd6, %rd3, %rd5;
	ld.global.u8 	%rs1, [%rd6];
	cvt.s64.s32 	%rd7, %r1;
	add.s64 	%rd8, %rd4, %rd7;
	st.global.u8 	[%rd8], %rs1;
$L__BB1_2:
	ret;

}
	// .globl	_Z16propagate_spikesPhPKhS1_PKiS3_i
.visible .entry _Z16propagate_spikesPhPKhS1_PKiS3_i(
	.param .u64 .ptr .align 1 _Z16propagate_spikesPhPKhS1_PKiS3_i_param_0,
	.param .u64 .ptr .align 1 _Z16propagate_spikesPhPKhS1_PKiS3_i_param_1,
	.param .u64 .ptr .align 1 _Z16propagate_spikesPhPKhS1_PKiS3_i_param_2,
	.param .u64 .ptr .align 1 _Z16propagate_spikesPhPKhS1_PKiS3_i_param_3,
	.param .u64 .ptr .align 1 _Z16propagate_spikesPhPKhS1_PKiS3_i_param_4,
	.param .u32 _Z16propagate_spikesPhPKhS1_PKiS3_i_param_5
)
{
	.reg .pred 	%p<7>;
	.reg .b16 	%rs<4>;
	.reg .b32 	%r<13>;
	.reg .b64 	%rd<20>;

	ld.param.u64 	%rd1, [_Z16propagate_spikesPhPKhS1_PKiS3_i_param_0];
	ld.param.u64 	%rd2, [_Z16propagate_spikesPhPKhS1_PKiS3_i_param_1];
	ld.param.u64 	%rd3, [_Z16propagate_spikesPhPKhS1_PKiS3_i_param_2];
	ld.param.u64 	%rd4, [_Z16propagate_spikesPhPKhS1_PKiS3_i_param_3];
	ld.param.u64 	%rd5, [_Z16propagate_spikesPhPKhS1_PKiS3_i_param_4];
	ld.param.u32 	%r5, [_Z16propagate_spikesPhPKhS1_PKiS3_i_param_5];
	mov.u32 	%r6, %ctaid.x;
	mov.u32 	%r7, %ntid.x;
	mov.u32 	%r8, %tid.x;
	mad.lo.s32 	%r1, %r6, %r7, %r8;
	ld.const.u32 	%r2, [num_synapses];
	setp.ge.s32 	%p3, %r1, %r2;
	@%p3 bra 	$L__BB2_4;
	cvta.to.global.u64 	%rd6, %rd4;
	cvta.to.global.u64 	%rd7, %rd5;
	cvta.to.global.u64 	%rd8, %rd2;
	mul.wide.s32 	%rd9, %r1, 4;
	add.s64 	%rd10, %rd6, %rd9;
	ld.global.u32 	%r3, [%rd10];
	add.s64 	%rd11, %rd7, %rd9;
	ld.global.u32 	%r9, [%rd11];
	add.s32 	%r10, %r9, %r5;
	ld.const.u32 	%r11, [buffer_size];
	rem.s32 	%r4, %r10, %r11;
	cvt.s64.s32 	%rd12, %r3;
	add.s64 	%rd13, %rd8, %rd12;
	ld.global.u8 	%rs1, [%rd13];
	setp.ne.s16 	%p5, %rs1, 0;
	mov.pred 	%p6, -1;
	@%p5 bra 	$L__BB2_3;
	cvta.to.global.u64 	%rd15, %rd3;
	add.s64 	%rd16, %rd15, %rd12;
	ld.global.u8 	%rs2, [%rd16];
	setp.ne.s16 	%p6, %rs2, 0;
$L__BB2_3:
	selp.u16 	%rs3, 1, 0, %p6;
	mad.lo.s32 	%r12, %r2, %r4, %r1;
	cvt.s64.s32 	%rd17, %r12;
	cvta.to.global.u64 	%rd18, %rd1;
	add.s64 	%rd19, %rd18, %rd17;
	st.global.u8 	[%rd19], %rs3;
$L__BB2_4:
	ret;

}
	// .globl	_Z13synapses_calcPfS_S_S_S_PKhS1_PKfS3_S3_S3_S_ffi
.visible .entry _Z13synapses_calcPfS_S_S_S_PKhS1_PKfS3_S3_S3_S_ffi(
	.param .u64 .ptr .align 1 _Z13synapses_calcPfS_S_S_S_PKhS1_PKfS3_S3_S3_S_ffi_param_0,
	.param .u64 .ptr .align 1 _Z13synapses_calcPfS_S_S_S_PKhS1_PKfS3_S3_S3_S_ffi_param_1,
	.param .u64 .ptr .align 1 _Z13synapses_calcPfS_S_S_S_PKhS1_PKfS3_S3_S3_S_ffi_param_2,
	.param .u64 .ptr .align 1 _Z13synapses_calcPfS_S_S_S_PKhS1_PKfS3_S3_S3_S_ffi_param_3,
	.param .u64 .ptr .align 1 _Z13synapses_calcPfS_S_S_S_PKhS1_PKfS3_S3_S3_S_ffi_param_4,
	.param .u64 .ptr .align 1 _Z13synapses_calcPfS_S_S_S_PKhS1_PKfS3_S3_S3_S_ffi_param_5,
	.param .u64 .ptr .align 1 _Z13synapses_calcPfS_S_S_S_PKhS1_PKfS3_S3_S3_S_ffi_param_6,
	.param .u64 .ptr .align 1 _Z13synapses_calcPfS_S_S_S_PKhS1_PKfS3_S3_S3_S_ffi_param_7,
	.param .u64 .ptr .align 1 _Z13synapses_calcPfS_S_S_S_PKhS1_PKfS3_S3_S3_S_ffi_param_8,
	.param .u64 .ptr .align 1 _Z13synapses_calcPfS_S_S_S_PKhS1_PKfS3_S3_S3_S_ffi_param_9,
	.param .u64 .ptr .align 1 _Z13synapses_calcPfS_S_S_S_PKhS1_PKfS3_S3_S3_S_ffi_param_10,
	.param .u64 .ptr .align 1 _Z13synapses_calcPfS_S_S_S_PKhS1_PKfS3_S3_S3_S_ffi_param_11,
	.param .f32 _Z13synapses_calcPfS_S_S_S_PKhS1_PKfS3_S3_S3_S_ffi_param_12,
	.param .f32 _Z13synapses_calcPfS_S_S_S_PKhS1_PKfS3_S3_S3_S_ffi_param_13,
	.param .u32 _Z13synapses_calcPfS_S_S_S_PKhS1_PKfS3_S3_S3_S_ffi_param_14
)
{
	.reg .pred 	%p<3>;
	.reg .b16 	%rs<5>;
	.reg .b32 	%r<8>;
	.reg .b32 	%f<48>;
	.reg .b64 	%rd<46>;

	ld.param.u64 	%rd8, [_Z13synapses_calcPfS_S_S_S_PKhS1_PKfS3_S3_S3_S_ffi_param_1];
	ld.param.u64 	%rd10, [_Z13synapses_calcPfS_S_S_S_PKhS1_PKfS3_S3_S3_S_ffi_param_3];
	ld.param.u64 	%rd11, [_Z13synapses_calcPfS_S_S_S_PKhS1_PKfS3_S3_S3_S_ffi_param_4];
	ld.param.u64 	%rd14, [_Z13synapses_calcPfS_S_S_S_PKhS1_PKfS3_S3_S3_S_ffi_param_7];
	ld.param.u64 	%rd15, [_Z13synapses_calcPfS_S_S_S_PKhS1_PKfS3_S3_S3_S_ffi_param_8];
	ld.param.u64 	%rd16, [_Z13synapses_calcPfS_S_S_S_PKhS1_PKfS3_S3_S3_S_ffi_param_9];
	ld.param.u64 	%rd17, [_Z13synapses_calcPfS_S_S_S_PKhS1_PKfS3_S3_S3_S_ffi_param_10];
	ld.param.f32 	%f12, [_Z13synapses_calcPfS_S_S_S_PKhS1_PKfS3_S3_S3_S_ffi_param_12];
	ld.param.f32 	%f13, [_Z13synapses_calcPfS_S_S_S_PKhS1_PKfS3_S3_S3_S_ffi_param_13];
	ld.param.u32 	%r3, [_Z13synapses_calcPfS_S_S_S_PKhS1_PKfS3_S3_S3_S_ffi_param_14];
	mov.u32 	%r4, %ctaid.x;
	mov.u32 	%r5, %ntid.x;
	mov.u32 	%r6, %tid.x;
	mad.lo.s32 	%r1, %r4, %r5, %r6;
	ld.const.u32 	%r2, [num_synapses];
	setp.ge.s32 	%p1, %r1, %r2;
	@%p1 bra 	$L__BB3_4;
	ld.param.u64 	%rd45, [_Z13synapses_calcPfS_S_S_S_PKhS1_PKfS3_S3_S3_S_ffi_param_11];
	ld.param.u64 	%rd44, [_Z13synapses_calcPfS_S_S_S_PKhS1_PKfS3_S3_S3_S_ffi_param_6];
	ld.param.u64 	%rd43, [_Z13synapses_calcPfS_S_S_S_PKhS1_PKfS3_S3_S3_S_ffi_param_5];
	ld.param.u64 	%rd42, [_Z13synapses_calcPfS_S_S_S_PKhS1_PKfS3_S3_S3_S_ffi_param_2];
	ld.param.u64 	%rd41, [_Z13synapses_calcPfS_S_S_S_PKhS1_PKfS3_S3_S3_S_ffi_param_0];
	cvta.to.global.u64 	%rd19, %rd41;
	cvta.to.global.u64 	%rd20, %rd8;
	cvta.to.global.u64 	%rd21, %rd42;
	cvta.to.global.u64 	%rd22, %rd45;
	cvta.to.global.u64 	%rd23, %rd10;
	cvta.to.global.u64 	%rd24, %rd11;
	cvta.to.global.u64 	%rd25, %rd43;
	cvta.to.global.u64 	%rd26, %rd14;
	cvta.to.global.u64 	%rd27, %rd15;
	cvta.to.global.u64 	%rd28, %rd44;
	cvt.s64.s32 	%rd29, %r1;
	mul.wide.s32 	%rd30, %r1, 4;
	add.s64 	%rd1, %rd19, %rd30;
	ld.global.f32 	%f1, [%rd1];
	add.s64 	%rd2, %rd20, %rd30;
	ld.global.f32 	%f2, [%rd2];
	add.s64 	%rd3, %rd21, %rd30;
	ld.global.f32 	%f3, [%rd3];
	add.s64 	%rd4, %rd22, %rd30;
	ld.global.f32 	%f47, [%rd4];
	mad.lo.s32 	%r7, %r2, %r3, %r1;
	cvt.s64.s32 	%rd31, %r7;
	add.s64 	%rd32, %rd25, %rd31;
	ld.global.u8 	%rs1, [%rd32];
	add.s64 	%rd33, %rd26, %rd30;
	ld.global.f32 	%f14, [%rd33];
	add.s64 	%rd34, %rd27, %rd30;
	ld.global.f32 	%f5, [%rd34];
	add.s64 	%rd5, %rd23, %rd30;
	ld.global.f32 	%f6, [%rd5];
	add.s64 	%rd6, %rd24, %rd30;
	ld.global.f32 	%f7, [%rd6];
	div.rn.f32 	%f8, %f3, %f14;
	ld.const.f32 	%f9, [dt];
	add.s64 	%rd35, %rd28, %rd29;
	ld.global.u8 	%rs2, [%rd35];
	setp.eq.s16 	%p2, %rs2, 0;
	@%p2 bra 	$L__BB3_3;
	cvta.to.global.u64 	%rd36, %rd16;
	mul.wide.s32 	%rd37, %r1, 4;
	add.s64 	%rd38, %rd36, %rd37;
	ld.global.f32 	%f15, [%rd38];
	div.rn.f32 	%f16, %f47, %f15;
	mul.f32 	%f17, %f16, %f9;
	cvta.to.global.u64 	%rd39, %rd17;
	add.s64 	%rd40, %rd39, %rd37;
	ld.global.f32 	%f18, [%rd40];
	mov.f32 	%f19, 0f3F800000;
	sub.f32 	%f20, %f19, %f47;
	mul.f32 	%f21, %f20, %f18;
	cvt.rn.f32.u16 	%f22, %rs1;
	mul.f32 	%f23, %f21, %f22;
	sub.f32 	%f24, %f23, %f17;
	add.f32 	%f47, %f47, %f24;
$L__BB3_3:
	mul.f32 	%f25, %f1, %f47;
	cvt.rn.f32.u16 	%f26, %rs1;
	mul.f32 	%f27, %f25, %f26;
	mul.f32 	%f28, %f8, %f9;
	sub.f32 	%f29, %f28, %f27;
	div.rn.f32 	%f30, %f2, %f5;
	mul.f32 	%f31, %f30, %f9;
	sub.f32 	%f32, %f27, %f31;
	div.rn.f32 	%f33, %f9, %f13;
	mov.f32 	%f34, 0f3F800000;
	sub.f32 	%f35, %f34, %f33;
	mul.f32 	%f36, %f6, %f35;
	fma.rn.f32 	%f37, %f7, %f9, %f36;
	div.rn.f32 	%f38, %f9, %f12;
	sub.f32 	%f39, %f34, %f38;
	mul.f32 	%f40, %f12, %f13;
	div.rn.f32 	%f41, %f27, %f40;
	fma.rn.f32 	%f42, %f7, %f39, %f41;
	add.f32 	%f43, %f1, %f29;
	add.f32 	%f44, %f2, %f32;
	sub.f32 	%f45, %f30, %f8;
	fma.rn.f32 	%f46, %f45, %f9, %f3;
	st.global.f32 	[%rd1], %f43;
	st.global.f32 	[%rd2], %f44;
	st.global.f32 	[%rd3], %f46;
	st.global.f32 	[%rd4], %f47;
	st.global.f32 	[%rd5], %f37;
	st.global.f32 	[%rd6], %f42;
$L__BB3_4:
	ret;

}
	// .globl	_Z11mat_vec_mulPfPKiPKfS3_
.visible .entry _Z11mat_vec_mulPfPKiPKfS3_(
	.param .u64 .ptr .align 1 _Z11mat_vec_mulPfPKiPKfS3__param_0,
	.param .u64 .ptr .align 1 _Z11mat_vec_mulPfPKiPKfS3__param_1,
	.param .u64 .ptr .align 1 _Z11mat_vec_mulPfPKiPKfS3__param_2,
	.param .u64 .ptr .align 1 _Z11mat_vec_mulPfPKiPKfS3__param_3
)
{
	.reg .pred 	%p<2>;
	.reg .b32 	%r<7>;
	.reg .b32 	%f<5>;
	.reg .b64 	%rd<15>;

	ld.param.u64 	%rd1, [_Z11mat_vec_mulPfPKiPKfS3__param_0];
	ld.param.u64 	%rd2, [_Z11mat_vec_mulPfPKiPKfS3__param_1];
	ld.param.u64 	%rd3, [_Z11mat_vec_mulPfPKiPKfS3__param_2];
	ld.param.u64 	%rd4, [_Z11mat_vec_mulPfPKiPKfS3__param_3];
	mov.u32 	%r2, %ctaid.x;
	mov.u32 	%r3, %ntid.x;
	mov.u32 	%r4, %tid.x;
	mad.lo.s32 	%r1, %r2, %r3, %r4;
	ld.const.u32 	%r5, [num_synapses];
	setp.ge.s32 	%p1, %r1, %r5;
	@%p1 bra 	$L__BB4_2;
	cvta.to.global.u64 	%rd5, %rd2;
	cvta.to.global.u64 	%rd6, %rd3;
	cvta.to.global.u64 	%rd7, %rd4;
	cvta.to.global.u64 	%rd8, %rd1;
	mul.wide.s32 	%rd9, %r1, 4;
	add.s64 	%rd10, %rd5, %rd9;
	ld.global.u32 	%r6, [%rd10];
	add.s64 	%rd11, %rd6, %rd9;
	ld.global.f32 	%f1, [%rd11];
	add.s64 	%rd12, %rd7, %rd9;
	ld.global.f32 	%f2, [%rd12];
	mul.f32 	%f3, %f1, %f2;
	mul.wide.s32 	%rd13, %r6, 4;
	add.s64 	%rd14, %rd8, %rd13;
	atom.global.add.f32 	%f4, [%rd14], %f3;
$L__BB4_2:
	ret;

}


// ===== COMPILED SASS (sm_100) =====

	.target	sm_100

	.elftype	@"ET_EXEC"


//--------------------- .note.nv.tkinfo           --------------------------
	.section	.note.nv.tkinfo,"",@"SHT_NOTE"
	.sectionflags	@"SHF_NOTE_NV_TKINFO"
	.tkinfo
        /*0018*/ 	.word	0x00000002
        /*0030*/ 	.string	""
        /*0030*/ 	.string	"ptxas"
        /*0030*/ 	.string	"Cuda compilation tools, release 13.0, V13.0.88"
        /*0030*/ 	.string	"Build cuda_13.0.r13.0/compiler.36424714_0"
        /*0030*/ 	.string	"-arch sm_100 -m 64 "



//--------------------- .note.nv.cuinfo           --------------------------
	.section	.note.nv.cuinfo,"",@"SHT_NOTE"
	.sectionflags	@"SHF_NOTE_NV_CUINFO"
        /*0018*/ 	.short	0x0002
        /*001a*/ 	.short	0x0064
        /*001c*/ 	.short	0x0082
	.zero		2


//--------------------- .nv.info                  --------------------------
	.section	.nv.info,"",@"SHT_CUDA_INFO"
	.align	4


	//----- nvinfo : EIATTR_REGCOUNT
	.align		4
        /*0000*/ 	.byte	0x04, 0x2f
        /*0002*/ 	.short	(.L_7 - .L_6)
	.align		4
.L_6:
        /*0004*/ 	.word	index@(_Z19update_neuron_statePlS_S_PKhPfPhS3_i)
        /*0008*/ 	.word	0x00000020


	//----- nvinfo : EIATTR_FRAME_SIZE
	.align		4
.L_7:
        /*000c*/ 	.byte	0x04, 0x11
        /*000e*/ 	.short	(.L_9 - .L_8)
	.align		4
.L_8:
        /*0010*/ 	.word	index@(_Z19update_neuron_statePlS_S_PKhPfPhS3_i)
        /*0014*/ 	.word	0x00000000


	//----- nvinfo : EIATTR_REGCOUNT
	.align		4
.L_9:
        /*0018*/ 	.byte	0x04, 0x2f
        /*001a*/ 	.short	(.L_11 - .L_10)
	.align		4
.L_10:
        /*001c*/ 	.word	index@(_Z18copy_arrival_spikePhPKhi)
        /*0020*/ 	.word	0x00000008


	//----- nvinfo : EIATTR_FRAME_SIZE
	.align		4
.L_11:
        /*0024*/ 	.byte	0x04, 0x11
        /*0026*/ 	.short	(.L_13 - .L_12)
	.align		4
.L_12:
        /*0028*/ 	.word	index@(_Z18copy_arrival_spikePhPKhi)
        /*002c*/ 	.word	0x00000000


	//----- nvinfo : EIATTR_REGCOUNT
	.align		4
.L_13:
        /*0030*/ 	.byte	0x04, 0x2f
        /*0032*/ 	.short	(.L_15 - .L_14)
	.align		4
.L_14:
        /*0034*/ 	.word	index@(_Z16propagate_spikesPhPKhS1_PKiS3_i)
        /*0038*/ 	.word	0x0000000e


	//----- nvinfo : EIATTR_FRAME_SIZE
	.align		4
.L_15:
        /*003c*/ 	.byte	0x04, 0x11
        /*003e*/ 	.short	(.L_17 - .L_16)
	.align		4
.L_16:
        /*0040*/ 	.word	index@(_Z16propagate_spikesPhPKhS1_PKiS3_i)
        /*0044*/ 	.word	0x00000000


	//----- nvinfo : EIATTR_REGCOUNT
	.align		4
.L_17:
        /*0048*/ 	.byte	0x04, 0x2f
        /*004a*/ 	.short	(.L_19 - .L_18)
	.align		4
.L_18:
        /*004c*/ 	.word	index@(_Z13synapses_calcPfS_S_S_S_PKhS1_PKfS3_S3_S3_S_ffi)
        /*0050*/ 	.word	0x00000026


	//----- nvinfo : EIATTR_FRAME_SIZE
	.align		4
.L_19:
        /*0054*/ 	.byte	0x04, 0x11
        /*0056*/ 	.short	(.L_21 - .L_20)
	.align		4
.L_20:
        /*0058*/ 	.word	index@($__internal_0_$__cuda_sm3x_div_rn_noftz_f32_slowpath)
        /*005c*/ 	.word	0x00000000


	//----- nvinfo : EIATTR_FRAME_SIZE
	.align		4
.L_21:
        /*0060*/ 	.byte	0x04, 0x11
        /*0062*/ 	.short	(.L_23 - .L_22)
	.align		4
.L_22:
        /*0064*/ 	.word	index@(_Z13synapses_calcPfS_S_S_S_PKhS1_PKfS3_S3_S3_S_ffi)
        /*0068*/ 	.word	0x00000000


	//----- nvinfo : EIATTR_REGCOUNT
	.align		4
.L_23:
        /*006c*/ 	.byte	0x04, 0x2f
        /*006e*/ 	.short	(.L_25 - .L_24)
	.align		4
.L_24:
        /*0070*/ 	.word	index@(_Z11mat_vec_mulPfPKiPKfS3_)
        /*0074*/ 	.word	0x0000000e


	//----- nvinfo : EIATTR_FRAME_SIZE
	.align		4
.L_25:
        /*0078*/ 	.byte	0x04, 0x11
        /*007a*/ 	.short	(.L_27 - .L_26)
	.align		4
.L_26:
        /*007c*/ 	.word	index@(_Z11mat_vec_mulPfPKiPKfS3_)
        /*0080*/ 	.word	0x00000000


	//----- nvinfo : EIATTR_MIN_STACK_SIZE
	.align		4
.L_27:
        /*0084*/ 	.byte	0x04, 0x12
        /*0086*/ 	.short	(.L_29 - .L_28)
	.align		4
.L_28:
        /*0088*/ 	.word	index@(_Z11mat_vec_mulPfPKiPKfS3_)
        /*008c*/ 	.word	0x00000000


	//----- nvinfo : EIATTR_MIN_STACK_SIZE
	.align		4
.L_29:
        /*0090*/ 	.byte	0x04, 0x12
        /*0092*/ 	.short	(.L_31 - .L_30)
	.align		4
.L_30:
        /*0094*/ 	.word	index@(_Z13synapses_calcPfS_S_S_S_PKhS1_PKfS3_S3_S3_S_ffi)
        /*0098*/ 	.word	0x00000000


	//----- nvinfo : EIATTR_MIN_STACK_SIZE
	.align		4
.L_31:
        /*009c*/ 	.byte	0x04, 0x12
        /*009e*/ 	.short	(.L_33 - .L_32)
	.align		4
.L_32:
        /*00a0*/ 	.word	index@(_Z16propagate_spikesPhPKhS1_PKiS3_i)
        /*00a4*/ 	.word	0x00000000


	//----- nvinfo : EIATTR_MIN_STACK_SIZE
	.align		4
.L_33:
        /*00a8*/ 	.byte	0x04, 0x12
        /*00aa*/ 	.short	(.L_35 - .L_34)
	.align		4
.L_34:
        /*00ac*/ 	.word	index@(_Z18copy_arrival_spikePhPKhi)
        /*00b0*/ 	.word	0x00000000


	//----- nvinfo : EIATTR_MIN_STACK_SIZE
	.align		4
.L_35:
        /*00b4*/ 	.byte	0x04, 0x12
        /*00b6*/ 	.short	(.L_37 - .L_36)
	.align		4
.L_36:
        /*00b8*/ 	.word	index@(_Z19update_neuron_statePlS_S_PKhPfPhS3_i)
        /*00bc*/ 	.word	0x00000000
.L_37:


//--------------------- .nv.compat                --------------------------
	.section	.nv.compat,"",@"SHT_CUDA_COMPAT_INFO"
	.align	4
        /*0000*/ 	.byte	0x02, 0x09, 0x00, 0x00, 0x02, 0x02, 0x01, 0x00, 0x02, 0x05, 0x05, 0x00, 0x03, 0x07, 0x01, 0x01
        /*0010*/ 	.byte	0x02, 0x03, 0x00, 0x00, 0x02, 0x06, 0x01, 0x00, 0x04, 0x0b, 0x08, 0x00, 0x01, 0x00, 0x00, 0x00
        /*0020*/ 	.byte	0x00, 0x00, 0x00, 0x00


//--------------------- .nv.info._Z11mat_vec_mulPfPKiPKfS3_ --------------------------
	.section	.nv.info._Z11mat_vec_mulPfPKiPKfS3_,"",@"SHT_CUDA_INFO"
	.sectionflags	@""
	.align	4


	//----- nvinfo : EIATTR_CUDA_API_VERSION
	.align		4
        /*0000*/ 	.byte	0x04, 0x37
        /*0002*/ 	.short	(.L_39 - .L_38)
.L_38:
        /*0004*/ 	.word	0x00000082


	//----- nvinfo : EIATTR_KPARAM_INFO
	.align		4
.L_39:
        /*0008*/ 	.byte	0x04, 0x17
        /*000a*/ 	.short	(.L_41 - .L_40)
.L_40:
        /*000c*/ 	.word	0x00000000
        /*0010*/ 	.short	0x0003
        /*0012*/ 	.short	0x0018
        /*0014*/ 	.byte	0x00, 0xf5, 0x21, 0x00


	//----- nvinfo : EIATTR_KPARAM_INFO
	.align		4
.L_41:
        /*0018*/ 	.byte	0x04, 0x17
        /*001a*/ 	.short	(.L_43 - .L_42)
.L_42:
        /*001c*/ 	.word	0x00000000
        /*0020*/ 	.short	0x0002
        /*0022*/ 	.short	0x0010
        /*0024*/ 	.byte	0x00, 0xf5, 0x21, 0x00


	//----- nvinfo : EIATTR_KPARAM_INFO
	.align		4
.L_43:
        /*0028*/ 	.byte	0x04, 0x17
        /*002a*/ 	.short	(.L_45 - .L_44)
.L_44:
        /*002c*/ 	.word	0x00000000
        /*0030*/ 	.short	0x0001
        /*0032*/ 	.short	0x0008
        /*0034*/ 	.byte	0x00, 0xf5, 0x21, 0x00


	//----- nvinfo : EIATTR_KPARAM_INFO
	.align		4
.L_45:
        /*0038*/ 	.byte	0x04, 0x17
        /*003a*/ 	.short	(.L_47 - .L_46)
.L_46:
        /*003c*/ 	.word	0x00000000
        /*0040*/ 	.short	0x0000
        /*0042*/ 	.short	0x0000
        /*0044*/ 	.byte	0x00, 0xf5, 0x21, 0x00


	//----- nvinfo : EIATTR_SPARSE_MMA_MASK
	.align		4
.L_47:
        /*0048*/ 	.byte	0x03, 0x50
        /*004a*/ 	.short	0x0000


	//----- nvinfo : EIATTR_MAXREG_COUNT
	.align		4
        /*004c*/ 	.byte	0x03, 0x1b
        /*004e*/ 	.short	0x00ff


	//----- nvinfo : EIATTR_MERCURY_ISA_VERSION
	.align		4
        /*0050*/ 	.byte	0x03, 0x5f
        /*0052*/ 	.short	0x0101


	//----- nvinfo : EIATTR_VRC_CTA_INIT_COUNT
	.align		4
        /*0054*/ 	.byte	0x02, 0x4a
	.zero		1
	.zero		1


	//----- nvinfo : EIATTR_EXIT_INSTR_OFFSETS
	.align		4
        /*0058*/ 	.byte	0x04, 0x1c
        /*005a*/ 	.short	(.L_49 - .L_48)


	//   ....[0]....
.L_48:
        /*005c*/ 	.word	0x00000070


	//   ....[1]....
        /*0060*/ 	.word	0x00000160


	//----- nvinfo : EIATTR_CBANK_PARAM_SIZE
	.align		4
.L_49:
        /*0064*/ 	.byte	0x03, 0x19
        /*0066*/ 	.short	0x0020


	//----- nvinfo : EIATTR_PARAM_CBANK
	.align		4
        /*0068*/ 	.byte	0x04, 0x0a
        /*006a*/ 	.short	(.L_51 - .L_50)
	.align		4
.L_50:
        /*006c*/ 	.word	index@(.nv.constant0._Z11mat_vec_mulPfPKiPKfS3_)
        /*0070*/ 	.short	0x0380
        /*0072*/ 	.short	0x0020


	//----- nvinfo : EIATTR_SW_WAR
	.align		4
.L_51:
        /*0074*/ 	.byte	0x04, 0x36
        /*0076*/ 	.short	(.L_53 - .L_52)
.L_52:
        /*0078*/ 	.word	0x00000008
.L_53:


//--------------------- .nv.info._Z13synapses_calcPfS_S_S_S_PKhS1_PKfS3_S3_S3_S_ffi --------------------------
	.section	.nv.info._Z13synapses_calcPfS_S_S_S_PKhS1_PKfS3_S3_S3_S_ffi,"",@"SHT_CUDA_INFO"
	.sectionflags	@""
	.align	4


	//----- nvinfo : EIATTR_CUDA_API_VERSION
	.align		4
        /*0000*/ 	.byte	0x04, 0x37
        /*0002*/ 	.short	(.L_55 - .L_54)
.L_54:
        /*0004*/ 	.word	0x00000082


	//----- nvinfo : EIATTR_KPARAM_INFO
	.align		4
.L_55:
        /*0008*/ 	.byte	0x04, 0x17
        /*000a*/ 	.short	(.L_57 - .L_56)
.L_56:
        /*000c*/ 	.word	0x00000000
        /*0010*/ 	.short	0x000e
        /*0012*/ 	.short	0x0068
        /*0014*/ 	.byte	0x00, 0xf0, 0x11, 0x00


	//----- nvinfo : EIATTR_KPARAM_INFO
	.align		4
.L_57:
        /*0018*/ 	.byte	0x04, 0x17
        /*001a*/ 	.short	(.L_59 - .L_58)
.L_58:
        /*001c*/ 	.word	0x00000000
        /*0020*/ 	.short	0x000d
        /*0022*/ 	.short	0x0064
        /*0024*/ 	.byte	0x00, 0xf0, 0x11, 0x00


	//----- nvinfo : EIATTR_KPARAM_INFO
	.align		4
.L_59:
        /*0028*/ 	.byte	0x04, 0x17
        /*002a*/ 	.short	(.L_61 - .L_60)
.L_60:
        /*002c*/ 	.word	0x00000000
        /*0030*/ 	.short	0x000c
        /*0032*/ 	.short	0x0060
        /*0034*/ 	.byte	0x00, 0xf0, 0x11, 0x00


	//----- nvinfo : EIATTR_KPARAM_INFO
	.align		4
.L_61:
        /*0038*/ 	.byte	0x04, 0x17
        /*003a*/ 	.short	(.L_63 - .L_62)
.L_62:
        /*003c*/ 	.word	0x00000000
        /*0040*/ 	.short	0x000b
        /*0042*/ 	.short	0x0058
        /*0044*/ 	.byte	0x00, 0xf5, 0x21, 0x00


	//----- nvinfo : EIATTR_KPARAM_INFO
	.align		4
.L_63:
        /*0048*/ 	.byte	0x04, 0x17
        /*004a*/ 	.short	(.L_65 - .L_64)
.L_64:
        /*004c*/ 	.word	0x00000000
        /*0050*/ 	.short	0x000a
        /*0052*/ 	.short	0x0050
        /*0054*/ 	.byte	0x00, 0xf5, 0x21, 0x00


	//----- nvinfo : EIATTR_KPARAM_INFO
	.align		4
.L_65:
        /*0058*/ 	.byte	0x04, 0x17
        /*005a*/ 	.short	(.L_67 - .L_66)
.L_66:
        /*005c*/ 	.word	0x00000000
        /*0060*/ 	.short	0x0009
        /*0062*/ 	.short	0x0048
        /*0064*/ 	.byte	0x00, 0xf5, 0x21, 0x00


	//----- nvinfo : EIATTR_KPARAM_INFO
	.align		4
.L_67:
        /*0068*/ 	.byte	0x04, 0x17
        /*006a*/ 	.short	(.L_69 - .L_68)
.L_68:
        /*006c*/ 	.word	0x00000000
        /*0070*/ 	.short	0x0008
        /*0072*/ 	.short	0x0040
        /*0074*/ 	.byte	0x00, 0xf5, 0x21, 0x00


	//----- nvinfo : EIATTR_KPARAM_INFO
	.align		4
.L_69:
        /*0078*/ 	.byte	0x04, 0x17
        /*007a*/ 	.short	(.L_71 - .L_70)
.L_70:
        /*007c*/ 	.word	0x00000000
        /*0080*/ 	.short	0x0007
        /*0082*/ 	.short	0x0038
        /*0084*/ 	.byte	0x00, 0xf5, 0x21, 0x00


	//----- nvinfo : EIATTR_KPARAM_INFO
	.align		4
.L_71:
        /*0088*/ 	.byte	0x04, 0x17
        /*008a*/ 	.short	(.L_73 - .L_72)
.L_72:
        /*008c*/ 	.word	0x00000000
        /*0090*/ 	.short	0x0006
        /*0092*/ 	.short	0x0030
        /*0094*/ 	.byte	0x00, 0xf5, 0x21, 0x00


	//----- nvinfo : EIATTR_KPARAM_INFO
	.align		4
.L_73:
        /*0098*/ 	.byte	0x04, 0x17
        /*009a*/ 	.short	(.L_75 - .L_74)
.L_74:
        /*009c*/ 	.word	0x00000000
        /*00a0*/ 	.short	0x0005
        /*00a2*/ 	.short	0x0028
        /*00a4*/ 	.byte	0x00, 0xf5, 0x21, 0x00


	//----- nvinfo : EIATTR_KPARAM_INFO
	.align		4
.L_75:
        /*00a8*/ 	.byte	0x04, 0x17
        /*00aa*/ 	.short	(.L_77 - .L_76)
.L_76:
        /*00ac*/ 	.word	0x00000000
        /*00b0*/ 	.short	0x0004
        /*00b2*/ 	.short	0x0020
        /*00b4*/ 	.byte	0x00, 0xf5, 0x21, 0x00


	//----- nvinfo : EIATTR_KPARAM_INFO
	.align		4
.L_77:
        /*00b8*/ 	.byte	0x04, 0x17
        /*00ba*/ 	.short	(.L_79 - .L_78)
.L_78:
        /*00bc*/ 	.word	0x00000000
        /*00c0*/ 	.short	0x0003
        /*00c2*/ 	.short	0x0018
        /*00c4*/ 	.byte	0x00, 0xf5, 0x21, 0x00


	//----- nvinfo : EIATTR_KPARAM_INFO
	.align		4
.L_79:
        /*00c8*/ 	.byte	0x04, 0x17
        /*00ca*/ 	.short	(.L_81 - .L_80)
.L_80:
        /*00cc*/ 	.word	0x00000000
        /*00d0*/ 	.short	0x0002
        /*00d2*/ 	.short	0x0010
        /*00d4*/ 	.byte	0x00, 0xf5, 0x21, 0x00


	//----- nvinfo : EIATTR_KPARAM_INFO
	.align		4
.L_81:
        /*00d8*/ 	.byte	0x04, 0x17
        /*00da*/ 	.short	(.L_83 - .L_82)
.L_82:
        /*00dc*/ 	.word	0x00000000
        /*00e0*/ 	.short	0x0001
        /*00e2*/ 	.short	0x0008
        /*00e4*/ 	.byte	0x00, 0xf5, 0x21, 0x00


	//----- nvinfo : EIATTR_KPARAM_INFO
	.align		4
.L_83:
        /*00e8*/ 	.byte	0x04, 0x17
        /*00ea*/ 	.short	(.L_85 - .L_84)
.L_84:
        /*00ec*/ 	.word	0x00000000
        /*00f0*/ 	.short	0x0000
        /*00f2*/ 	.short	0x0000
        /*00f4*/ 	.byte	0x00, 0xf5, 0x21, 0x00


	//----- nvinfo : EIATTR_SPARSE_MMA_MASK
	.align		4
.L_85:
        /*00f8*/ 	.byte	0x03, 0x50
        /*00fa*/ 	.short	0x0000


	//----- nvinfo : EIATTR_MAXREG_COUNT
	.align		4
        /*00fc*/ 	.byte	0x03, 0x1b
        /*00fe*/ 	.short	0x00ff


	//----- nvinfo : EIATTR_MERCURY_ISA_VERSION
	.align		4
        /*0100*/ 	.byte	0x03, 0x5f
        /*0102*/ 	.short	0x0101


	//----- nvinfo : EIATTR_VRC_CTA_INIT_COUNT
	.align		4
        /*0104*/ 	.byte	0x02, 0x4a
	.zero		1
	.zero		1


	//----- nvinfo : EIATTR_EXIT_INSTR_OFFSETS
	.align		4
        /*0108*/ 	.byte	0x04, 0x1c
        /*010a*/ 	.short	(.L_87 - .L_86)


	//   ....[0]....
.L_86:
        /*010c*/ 	.word	0x00000070


	//   ....[1]....
        /*0110*/ 	.word	0x00000af0


	//----- nvinfo : EIATTR_CRS_STACK_SIZE
	.align		4
.L_87:
        /*0114*/ 	.byte	0x04, 0x1e
        /*0116*/ 	.short	(.L_89 - .L_88)
.L_88:
        /*0118*/ 	.word	0x00000000


	//----- nvinfo : EIATTR_CBANK_PARAM_SIZE
	.align		4
.L_89:
        /*011c*/ 	.byte	0x03, 0x19
        /*011e*/ 	.short	0x006c


	//----- nvinfo : EIATTR_PARAM_CBANK
	.align		4
        /*0120*/ 	.byte	0x04, 0x0a
        /*0122*/ 	.short	(.L_91 - .L_90)
	.align		4
.L_90:
        /*0124*/ 	.word	index@(.nv.constant0._Z13synapses_calcPfS_S_S_S_PKhS1_PKfS3_S3_S3_S_ffi)
        /*0128*/ 	.short	0x0380
        /*012a*/ 	.short	0x006c


	//----- nvinfo : EIATTR_SW_WAR
	.align		4
.L_91:
        /*012c*/ 	.byte	0x04, 0x36
        /*012e*/ 	.short	(.L_93 - .L_92)
.L_92:
        /*0130*/ 	.word	0x00000008
.L_93:


//--------------------- .nv.info._Z16propagate_spikesPhPKhS1_PKiS3_i --------------------------
	.section	.nv.info._Z16propagate_spikesPhPKhS1_PKiS3_i,"",@"SHT_CUDA_INFO"
	.sectionflags	@""
	.align	4


	//----- nvinfo : EIATTR_CUDA_API_VERSION
	.align		4
        /*0000*/ 	.byte	0x04, 0x37
        /*0002*/ 	.short	(.L_95 - .L_94)
.L_94:
        /*0004*/ 	.word	0x00000082


	//----- nvinfo : EIATTR_KPARAM_INFO
	.align		4
.L_95:
        /*0008*/ 	.byte	0x04, 0x17
        /*000a*/ 	.short	(.L_97 - .L_96)
.L_96:
        /*000c*/ 	.word	0x00000000
        /*0010*/ 	.short	0x0005
        /*0012*/ 	.short	0x0028
        /*0014*/ 	.byte	0x00, 0xf0, 0x11, 0x00


	//----- nvinfo : EIATTR_KPARAM_INFO
	.align		4
.L_97:
        /*0018*/ 	.byte	0x04, 0x17
        /*001a*/ 	.short	(.L_99 - .L_98)
.L_98:
        /*001c*/ 	.word	0x00000000
        /*0020*/ 	.short	0x0004
        /*0022*/ 	.short	0x0020
        /*0024*/ 	.byte	0x00, 0xf5, 0x21, 0x00


	//----- nvinfo : EIATTR_KPARAM_INFO
	.align		4
.L_99:
        /*0028*/ 	.byte	0x04, 0x17
        /*002a*/ 	.short	(.L_101 - .L_100)
.L_100:
        /*002c*/ 	.word	0x00000000
        /*0030*/ 	.short	0x0003
        /*0032*/ 	.short	0x0018
        /*0034*/ 	.byte	0x00, 0xf5, 0x21, 0x00


	//----- nvinfo : EIATTR_KPARAM_INFO
	.align		4
.L_101:
        /*0038*/ 	.byte	0x04, 0x17
        /*003a*/ 	.short	(.L_103 - .L_102)
.L_102:
        /*003c*/ 	.word	0x00000000
        /*0040*/ 	.short	0x0002
        /*0042*/ 	.short	0x0010
        /*0044*/ 	.byte	0x00, 0xf5, 0x21, 0x00


	//----- nvinfo : EIATTR_KPARAM_INFO
	.align		4
.L_103:
        /*0048*/ 	.byte	0x04, 0x17
        /*004a*/ 	.short	(.L_105 - .L_104)
.L_104:
        /*004c*/ 	.word	0x00000000
        /*0050*/ 	.short	0x0001
        /*0052*/ 	.short	0x0008
        /*0054*/ 	.byte	0x00, 0xf5, 0x21, 0x00


	//----- nvinfo : EIATTR_KPARAM_INFO
	.align		4
.L_105:
        /*0058*/ 	.byte	0x04, 0x17
        /*005a*/ 	.short	(.L_107 - .L_106)
.L_106:
        /*005c*/ 	.word	0x00000000
        /*0060*/ 	.short	0x0000
        /*0062*/ 	.short	0x0000
        /*0064*/ 	.byte	0x00, 0xf5, 0x21, 0x00


	//----- nvinfo : EIATTR_SPARSE_MMA_MASK
	.align		4
.L_107:
        /*0068*/ 	.byte	0x03, 0x50
        /*006a*/ 	.short	0x0000


	//----- nvinfo : EIATTR_MAXREG_COUNT
	.align		4
        /*006c*/ 	.byte	0x03, 0x1b
        /*006e*/ 	.short	0x00ff


	//----- nvinfo : EIATTR_MERCURY_ISA_VERSION
	.align		4
        /*0070*/ 	.byte	0x03, 0x5f
        /*0072*/ 	.short	0x0101


	//----- nvinfo : EIATTR_VRC_CTA_INIT_COUNT
	.align		4
        /*0074*/ 	.byte	0x02, 0x4a
	.zero		1
	.zero		1


	//----- nvinfo : EIATTR_EXIT_INSTR_OFFSETS
	.align		4
        /*0078*/ 	.byte	0x04, 0x1c
        /*007a*/ 	.short	(.L_109 - .L_108)


	//   ....[0]....
.L_108:
        /*007c*/ 	.word	0x00000070


	//   ....[1]....
        /*0080*/ 	.word	0x00000390


	//----- nvinfo : EIATTR_CBANK_PARAM_SIZE
	.align		4
.L_109:
        /*0084*/ 	.byte	0x03, 0x19
        /*0086*/ 	.short	0x002c


	//----- nvinfo : EIATTR_PARAM_CBANK
	.align		4
        /*0088*/ 	.byte	0x04, 0x0a
        /*008a*/ 	.short	(.L_111 - .L_110)
	.align		4
.L_110:
        /*008c*/ 	.word	index@(.nv.constant0._Z16propagate_spikesPhPKhS1_PKiS3_i)
        /*0090*/ 	.short	0x0380
        /*0092*/ 	.short	0x002c


	//----- nvinfo : EIATTR_SW_WAR
	.align		4
.L_111:
        /*0094*/ 	.byte	0x04, 0x36
        /*0096*/ 	.short	(.L_113 - .L_112)
.L_112:
        /*0098*/ 	.word	0x00000008
.L_113:


//--------------------- .nv.info._Z18copy_arrival_spikePhPKhi --------------------------
	.section	.nv.info._Z18copy_arrival_spikePhPKhi,"",@"SHT_CUDA_INFO"
	.sectionflags	@""
	.align	4


	//----- nvinfo : EIATTR_CUDA_API_VERSION
	.align		4
        /*0000*/ 	.byte	0x04, 0x37
        /*0002*/ 	.short	(.L_115 - .L_114)
.L_114:
        /*0004*/ 	.word	0x00000082


	//----- nvinfo : EIATTR_KPARAM_INFO
	.align		4
.L_115:
        /*0008*/ 	.byte	0x04, 0x17
        /*000a*/ 	.short	(.L_117 - .L_116)
.L_116:
        /*000c*/ 	.word	0x00000000
        /*0010*/ 	.short	0x0002
        /*0012*/ 	.short	0x0010
        /*0014*/ 	.byte	0x00, 0xf0, 0x11, 0x00


	//----- nvinfo : EIATTR_KPARAM_INFO
	.align		4
.L_117:
        /*0018*/ 	.byte	0x04, 0x17
        /*001a*/ 	.short	(.L_119 - .L_118)
.L_118:
        /*001c*/ 	.word	0x00000000
        /*0020*/ 	.short	0x0001
        /*0022*/ 	.short	0x0008
        /*0024*/ 	.byte	0x00, 0xf5, 0x21, 0x00


	//----- nvinfo : EIATTR_KPARAM_INFO
	.align		4
.L_119:
        /*0028*/ 	.byte	0x04, 0x17
        /*002a*/ 	.short	(.L_121 - .L_120)
.L_120:
        /*002c*/ 	.word	0x00000000
        /*0030*/ 	.short	0x0000
        /*0032*/ 	.short	0x0000
        /*0034*/ 	.byte	0x00, 0xf5, 0x21, 0x00


	//----- nvinfo : EIATTR_SPARSE_MMA_MASK
	.align		4
.L_121:
        /*0038*/ 	.byte	0x03, 0x50
        /*003a*/ 	.short	0x0000


	//----- nvinfo : EIATTR_MAXREG_COUNT
	.align		4
        /*003c*/ 	.byte	0x03, 0x1b
        /*003e*/ 	.short	0x00ff


	//----- nvinfo : EIATTR_MERCURY_ISA_VERSION
	.align		4
        /*0040*/ 	.byte	0x03, 0x5f
        /*0042*/ 	.short	0x0101


	//----- nvinfo : EIATTR_VRC_CTA_INIT_COUNT
	.align		4
        /*0044*/ 	.byte	0x02, 0x4a
	.zero		1
	.zero		1


	//----- nvinfo : EIATTR_EXIT_INSTR_OFFSETS
	.align		4
        /*0048*/ 	.byte	0x04, 0x1c
        /*004a*/ 	.short	(.L_123 - .L_122)


	//   ....[0]....
.L_122:
        /*004c*/ 	.word	0x00000070


	//   ....[1]....
        /*0050*/ 	.word	0x00000120


	//----- nvinfo : EIATTR_CBANK_PARAM_SIZE
	.align		4
.L_123:
        /*0054*/ 	.byte	0x03, 0x19
        /*0056*/ 	.short	0x0014


	//----- nvinfo : EIATTR_PARAM_CBANK
	.align		4
        /*0058*/ 	.byte	0x04, 0x0a
        /*005a*/ 	.short	(.L_125 - .L_124)
	.align		4
.L_124:
        /*005c*/ 	.word	index@(.nv.constant0._Z18copy_arrival_spikePhPKhi)
        /*0060*/ 	.short	0x0380
        /*0062*/ 	.short	0x0014


	//----- nvinfo : EIATTR_SW_WAR
	.align		4
.L_125:
        /*0064*/ 	.byte	0x04, 0x36
        /*0066*/ 	.short	(.L_127 - .L_126)
.L_126:
        /*0068*/ 	.word	0x00000008
.L_127:


//--------------------- .nv.info._Z19update_neuron_statePlS_S_PKhPfPhS3_i --------------------------
	.section	.nv.info._Z19update_neuron_statePlS_S_PKhPfPhS3_i,"",@"SHT_CUDA_INFO"
	.sectionflags	@""
	.align	4


	//----- nvinfo : EIATTR_CUDA_API_VERSION
	.align		4
        /*0000*/ 	.byte	0x04, 0x37
        /*0002*/ 	.short	(.L_129 - .L_128)
.L_128:
        /*0004*/ 	.word	0x00000082


	//----- nvinfo : EIATTR_KPARAM_INFO
	.align		4
.L_129:
        /*0008*/ 	.byte	0x04, 0x17
        /*000a*/ 	.short	(.L_131 - .L_130)
.L_130:
        /*000c*/ 	.word	0x00000000
        /*0010*/ 	.short	0x0007
        /*0012*/ 	.short	0x0038
        /*0014*/ 	.byte	0x00, 0xf0, 0x11, 0x00


	//----- nvinfo : EIATTR_KPARAM_INFO
	.align		4
.L_131:
        /*0018*/ 	.byte	0x04, 0x17
        /*001a*/ 	.short	(.L_133 - .L_132)
.L_132:
        /*001c*/ 	.word	0x00000000
        /*0020*/ 	.short	0x0006
        /*0022*/ 	.short	0x0030
        /*0024*/ 	.byte	0x00, 0xf5, 0x21, 0x00


	//----- nvinfo : EIATTR_KPARAM_INFO
	.align		4
.L_133:
        /*0028*/ 	.byte	0x04, 0x17
        /*002a*/ 	.short	(.L_135 - .L_134)
.L_134:
        /*002c*/ 	.word	0x00000000
        /*0030*/ 	.short	0x0005
        /*0032*/ 	.short	0x0028
        /*0034*/ 	.byte	0x00, 0xf5, 0x21, 0x00


	//----- nvinfo : EIATTR_KPARAM_INFO
	.align		4
.L_135:
        /*0038*/ 	.byte	0x04, 0x17
        /*003a*/ 	.short	(.L_137 - .L_136)
.L_136:
        /*003c*/ 	.word	0x00000000
        /*0040*/ 	.short	0x0004
        /*0042*/ 	.short	0x0020
        /*0044*/ 	.byte	0x00, 0xf5, 0x21, 0x00


	//----- nvinfo : EIATTR_KPARAM_INFO
	.align		4
.L_137:
        /*0048*/ 	.byte	0x04, 0x17
        /*004a*/ 	.short	(.L_139 - .L_138)
.L_138:
        /*004c*/ 	.word	0x00000000
        /*0050*/ 	.short	0x0003
        /*0052*/ 	.short	0x0018
        /*0054*/ 	.byte	0x00, 0xf5, 0x21, 0x00


	//----- nvinfo : EIATTR_KPARAM_INFO
	.align		4
.L_139:
        /*0058*/ 	.byte	0x04, 0x17
        /*005a*/ 	.short	(.L_141 - .L_140)
.L_140:
        /*005c*/ 	.word	0x00000000
        /*0060*/ 	.short	0x0002
        /*0062*/ 	.short	0x0010
        /*0064*/ 	.byte	0x00, 0xf5, 0x21, 0x00


	//----- nvinfo : EIATTR_KPARAM_INFO
	.align		4
.L_141:
        /*0068*/ 	.byte	0x04, 0x17
        /*006a*/ 	.short	(.L_143 - .L_142)
.L_142:
        /*006c*/ 	.word	0x00000000
        /*0070*/ 	.short	0x0001
        /*0072*/ 	.short	0x0008
        /*0074*/ 	.byte	0x00, 0xf5, 0x21, 0x00


	//----- nvinfo : EIATTR_KPARAM_INFO
	.align		4
.L_143:
        /*0078*/ 	.byte	0x04, 0x17
        /*007a*/ 	.short	(.L_145 - .L_144)
.L_144:
        /*007c*/ 	.word	0x00000000
        /*0080*/ 	.short	0x0000
        /*0082*/ 	.short	0x0000
        /*0084*/ 	.byte	0x00, 0xf5, 0x21, 0x00


	//----- nvinfo : EIATTR_SPARSE_MMA_MASK
	.align		4
.L_145:
        /*0088*/ 	.byte	0x03, 0x50
        /*008a*/ 	.short	0x0000


	//----- nvinfo : EIATTR_MAXREG_COUNT
	.align		4
        /*008c*/ 	.byte	0x03, 0x1b
        /*008e*/ 	.short	0x00ff


	//----- nvinfo : EIATTR_MERCURY_ISA_VERSION
	.align		4
        /*0090*/ 	.byte	0x03, 0x5f
        /*0092*/ 	.short	0x0101


	//----- nvinfo : EIATTR_VRC_CTA_INIT_COUNT
	.align		4
        /*0094*/ 	.byte	0x02, 0x4a
	.zero		1
	.zero		1


	//----- nvinfo : EIATTR_EXIT_INSTR_OFFSETS
	.align		4
        /*0098*/ 	.byte	0x04, 0x1c
        /*009a*/ 	.short	(.L_147 - .L_146)


	//   ....[0]....
.L_146:
        /*009c*/ 	.word	0x00000070


	//   ....[1]....
        /*00a0*/ 	.word	0x000001c0


	//   ....[2]....
        /*00a4*/ 	.word	0x00000d60


	//----- nvinfo : EIATTR_CRS_STACK_SIZE
	.align		4
.L_147:
        /*00a8*/ 	.byte	0x04, 0x1e
        /*00aa*/ 	.short	(.L_149 - .L_148)
.L_148:
        /*00ac*/ 	.word	0x00000000


	//----- nvinfo : EIATTR_CBANK_PARAM_SIZE
	.align		4
.L_149:
        /*00b0*/ 	.byte	0x03, 0x19
        /*00b2*/ 	.short	0x003c


	//----- nvinfo : EIATTR_PARAM_CBANK
	.align		4
        /*00b4*/ 	.byte	0x04, 0x0a
        /*00b6*/ 	.short	(.L_151 - .L_150)
	.align		4
.L_150:
        /*00b8*/ 	.word	index@(.nv.constant0._Z19update_neuron_statePlS_S_PKhPfPhS3_i)
        /*00bc*/ 	.short	0x0380
        /*00be*/ 	.short	0x003c


	//----- nvinfo : EIATTR_SW_WAR
	.align		4
.L_151:
        /*00c0*/ 	.byte	0x04, 0x36
        /*00c2*/ 	.short	(.L_153 - .L_152)
.L_152:
        /*00c4*/ 	.word	0x00000008
.L_153:


//--------------------- .nv.callgraph             --------------------------
	.section	.nv.callgraph,"",@"SHT_CUDA_CALLGRAPH"
	.align	4
	.sectionentsize	8
	.align		4
        /*0000*/ 	.word	0x00000000
	.align		4
        /*0004*/ 	.word	0xffffffff
	.align		4
        /*0008*/ 	.word	0x00000000
	.align		4
        /*000c*/ 	.word	0xfffffffe
	.align		4
        /*0010*/ 	.word	0x00000000
	.align		4
        /*0014*/ 	.word	0xfffffffd
	.align		4
        /*0018*/ 	.word	0x00000000
	.align		4
        /*001c*/ 	.word	0xfffffffc


//--------------------- .nv.constant3             --------------------------
	.section	.nv.constant3,"a",@progbits
	.align	4
.nv.constant3:
	.type		RSexci_param,@object
	.size		RSexci_param,(RSinhi_param - RSexci_param)
RSexci_param:
	.zero		108
	.type		RSinhi_param,@object
	.size		RSinhi_param,(dt - RSinhi_param)
RSinhi_param:
	.zero		108
	.type		dt,@object
	.size		dt,(buffer_size - dt)
dt:
	.zero		4
	.type		buffer_size,@object
	.size		buffer_size,(num_neurons - buffer_size)
buffer_size:
	.zero		4
	.type		num_neurons,@object
	.size		num_neurons,(num_synapses - num_neurons)
num_neurons:
	.zero		4
	.type		num_synapses,@object
	.size		num_synapses,(.L_5 - num_synapses)
num_synapses:
	.zero		4
.L_5:


//--------------------- .text._Z11mat_vec_mulPfPKiPKfS3_ --------------------------
	.section	.text._Z11mat_vec_mulPfPKiPKfS3_,"ax",@progbits
	.align	128
        .global         _Z11mat_vec_mulPfPKiPKfS3_
        .type           _Z11mat_vec_mulPfPKiPKfS3_,@function
        .size           _Z11mat_vec_mulPfPKiPKfS3_,(.L_x_31 - _Z11mat_vec_mulPfPKiPKfS3_)
        .other          _Z11mat_vec_mulPfPKiPKfS3_,@"STO_CUDA_ENTRY STV_DEFAULT"
_Z11mat_vec_mulPfPKiPKfS3_:
.text._Z11mat_vec_mulPfPKiPKfS3_:
[----:B------:R-:W-:Y:S01]  /*0000*/  LDC R1, c[0x0][0x37c] ;  /* 0x0000df00ff017b82 */ /* 0x000fe20000000800 */
[----:B------:R-:W0:Y:S07]  /*0010*/  S2R R0, SR_TID.X ;  /* 0x0000000000007919 */ /* 0x000e2e0000002100 */
[----:B------:R-:W0:Y:S01]  /*0020*/  S2UR UR4, SR_CTAID.X ;  /* 0x00000000000479c3 */ /* 0x000e220000002500 */
[----:B------:R-:W1:Y:S07]  /*0030*/  LDCU UR5, c[0x3][0xe4] ;  /* 0x00c01c80ff0577ac */ /* 0x000e6e0008000800 */
[----:B------:R-:W0:Y:S02]  /*0040*/  LDC R9, c[0x0][0x360] ;  /* 0x0000d800ff097b82 */ /* 0x000e240000000800 */
[----:B0-----:R-:W-:-:S05]  /*0050*/  IMAD R9, R9, UR4, R0 ;  /* 0x0000000409097c24 */ /* 0x001fca000f8e0200 */
[----:B-1----:R-:W-:-:S13]  /*0060*/  ISETP.GE.AND P0, PT, R9, UR5, PT ;  /* 0x0000000509007c0c */ /* 0x002fda000bf06270 */
[----:B------:R-:W-:Y:S05]  /*0070*/  @P0 EXIT ;  /* 0x000000000000094d */ /* 0x000fea0003800000 */
[----:B------:R-:W0:Y:S01]  /*0080*/  LDC.64 R4, c[0x0][0x390] ;  /* 0x0000e400ff047b82 */ /* 0x000e220000000a00 */
[----:B------:R-:W1:Y:S07]  /*0090*/  LDCU.64 UR4, c[0x0][0x358] ;  /* 0x00006b00ff0477ac */ /* 0x000e6e0008000a00 */
[----:B------:R-:W2:Y:S08]  /*00a0*/  LDC.64 R6, c[0x0][0x398] ;  /* 0x0000e600ff067b82 */ /* 0x000eb00000000a00 */
[----:B------:R-:W3:Y:S01]  /*00b0*/  LDC.64 R2, c[0x0][0x388] ;  /* 0x0000e200ff027b82 */ /* 0x000ee20000000a00 */
[----:B0-----:R-:W-:-:S06]  /*00c0*/  IMAD.WIDE R4, R9, 0x4, R4 ;  /* 0x0000000409047825 */ /* 0x001fcc00078e0204 */
[----:B-1----:R-:W4:Y:S01]  /*00d0*/  LDG.E R4, desc[UR4][R4.64] ;  /* 0x0000000404047981 */ /* 0x002f22000c1e1900 */
[----:B--2---:R-:W-:-:S06]  /*00e0*/  IMAD.WIDE R6, R9, 0x4, R6 ;  /* 0x0000000409067825 */ /* 0x004fcc00078e0206 */
[----:B------:R-:W4:Y:S01]  /*00f0*/  LDG.E R7, desc[UR4][R6.64] ;  /* 0x0000000406077981 */ /* 0x000f22000c1e1900 */
[----:B---3--:R-:W-:Y:S02]  /*0100*/  IMAD.WIDE R2, R9, 0x4, R2 ;  /* 0x0000000409027825 */ /* 0x008fe400078e0202 */
[----:B------:R-:W0:Y:S04]  /*0110*/  LDC.64 R8, c[0x0][0x380] ;  /* 0x0000e000ff087b82 */ /* 0x000e280000000a00 */
[----:B------:R-:W0:Y:S01]  /*0120*/  LDG.E R3, desc[UR4][R2.64] ;  /* 0x0000000402037981 */ /* 0x000e22000c1e1900 */
[----:B----4-:R-:W-:Y:S01]  /*0130*/  FMUL R11, R4, R7 ;  /* 0x00000007040b7220 */ /* 0x010fe20000400000 */
[----:B0-----:R-:W-:-:S05]  /*0140*/  IMAD.WIDE R8, R3, 0x4, R8 ;  /* 0x0000000403087825 */ /* 0x001fca00078e0208 */
[----:B------:R-:W-:Y:S01]  /*0150*/  REDG.E.ADD.F32.FTZ.RN.STRONG.GPU desc[UR4][R8.64], R11 ;  /* 0x0000000b080079a6 */ /* 0x000fe2000c12f304 */
[----:B------:R-:W-:Y:S05]  /*0160*/  EXIT ;  /* 0x000000000000794d */ /* 0x000fea0003800000 */
.L_x_0:
[----:B------:R-:W-:-:S00]  /*0170*/  BRA `(.L_x_0) ;  /* 0xfffffffc00fc7947 */ /* 0x000fc0000383ffff */
[----:B------:R-:W-:-:S00]  /*0180*/  NOP ;  /* 0x0000000000007918 */ /* 0x000fc00000000000 */
[----:B------:R-:W-:-:S00]  /*0190*/  NOP ;  /* 0x0000000000007918 */ /* 0x000fc00000000000 */
[----:B------:R-:W-:-:S00]  /*01a0*/  NOP ;  /* 0x0000000000007918 */ /* 0x000fc00000000000 */
[----:B------:R-:W-:-:S00]  /*01b0*/  NOP ;  /* 0x0000000000007918 */ /* 0x000fc00000000000 */
[----:B------:R-:W-:-:S00]  /*01c0*/  NOP ;  /* 0x0000000000007918 */ /* 0x000fc00000000000 */
[----:B------:R-:W-:-:S00]  /*01d0*/  NOP ;  /* 0x0000000000007918 */ /* 0x000fc00000000000 */
[----:B------:R-:W-:-:S00]  /*01e0*/  NOP ;  /* 0x0000000000007918 */ /* 0x000fc00000000000 */
[----:B------:R-:W-:-:S00]  /*01f0*/  NOP ;  /* 0x0000000000007918 */ /* 0x000fc00000000000 */
.L_x_31:


//--------------------- .text._Z13synapses_calcPfS_S_S_S_PKhS1_PKfS3_S3_S3_S_ffi --------------------------
	.section	.text._Z13synapses_calcPfS_S_S_S_PKhS1_PKfS3_S3_S3_S_ffi,"ax",@progbits
	.align	128
        .global         _Z13synapses_calcPfS_S_S_S_PKhS1_PKfS3_S3_S3_S_ffi
        .type           _Z13synapses_calcPfS_S_S_S_PKhS1_PKfS3_S3_S3_S_ffi,@function
        .size           _Z13synapses_calcPfS_S_S_S_PKhS1_PKfS3_S3_S3_S_ffi,(.L_x_30 - _Z13synapses_calcPfS_S_S_S_PKhS1_PKfS3_S3_S3_S_ffi)
        .other          _Z13synapses_calcPfS_S_S_S_PKhS1_PKfS3_S3_S3_S_ffi,@"STO_CUDA_ENTRY STV_DEFAULT"
_Z13synapses_calcPfS_S_S_S_PKhS1_PKfS3_S3_S3_S_ffi:
.text._Z13synapses_calcPfS_S_S_S_PKhS1_PKfS3_S3_S3_S_ffi:
        /* <DEDUP_REMOVED lines=9> */
[----:B------:R-:W1:Y:S01]  /*0090*/  LDCU.64 UR4, c[0x0][0x358] ;  /* 0x00006b00ff0477ac */ /* 0x000e620008000a00 */
[----:B------:R-:W2:Y:S06]  /*00a0*/  LDCU.64 UR8, c[0x0][0x3a8] ;  /* 0x00007500ff0877ac */ /* 0x000eac0008000a00 */
[----:B------:R-:W3:Y:S08]  /*00b0*/  LDC.64 R18, c[0x0][0x390] ;  /* 0x0000e400ff127b82 */ /* 0x000ef00000000a00 */
[----:B------:R-:W4:Y:S01]  /*00c0*/  LDC R3, c[0x0][0x3e8] ;  /* 0x0000fa00ff037b82 */ /* 0x000f220000000800 */
[----:B0-----:R-:W-:-:S07]  /*00d0*/  IMAD.WIDE R6, R0, 0x4, R6 ;  /* 0x0000000400067825 */ /* 0x001fce00078e0206 */
[----:B------:R-:W0:Y:S01]  /*00e0*/  LDC.64 R16, c[0x0][0x380] ;  /* 0x0000e000ff107b82 */ /* 0x000e220000000a00 */
[----:B-1----:R-:W2:Y:S01]  /*00f0*/  LDG.E R6, desc[UR4][R6.64] ;  /* 0x0000000406067981 */ /* 0x002ea2000c1e1900 */
[----:B---3--:R-:W-:-:S06]  /*0100*/  IMAD.WIDE R18, R0, 0x4, R18 ;  /* 0x0000000400127825 */ /* 0x008fcc00078e0212 */
[----:B------:R-:W1:Y:S01]  /*0110*/  LDC.64 R14, c[0x0][0x388] ;  /* 0x0000e200ff0e7b82 */ /* 0x000e620000000a00 */
[----:B------:R-:W3:Y:S01]  /*0120*/  LDG.E R4, desc[UR4][R18.64] ;  /* 0x0000000412047981 */ /* 0x000ee2000c1e1900 */
[----:B----4-:R-:W-:-:S06]  /*0130*/  IMAD R2, R3, UR6, R0 ;  /* 0x0000000603027c24 */ /* 0x010fcc000f8e0200 */
[----:B------:R-:W4:Y:S01]  /*0140*/  LDC.64 R12, c[0x0][0x3d8] ;  /* 0x0000f600ff0c7b82 */ /* 0x000f220000000a00 */
[----:B--2---:R-:W-:-:S07]  /*0150*/  IADD3 R22, P0, PT, R2, UR8, RZ ;  /* 0x0000000802167c10 */ /* 0x004fce000ff1e0ff */
[----:B------:R-:W2:Y:S01]  /*0160*/  LDC.64 R10, c[0x0][0x398] ;  /* 0x0000e600ff0a7b82 */ /* 0x000ea20000000a00 */
[----:B------:R-:W-:-:S07]  /*0170*/  LEA.HI.X.SX32 R23, R2, UR9, 0x1, P0 ;  /* 0x0000000902177c11 */ /* 0x000fce00080f0eff */
[----:B------:R-:W2:Y:S01]  /*0180*/  LDC.64 R8, c[0x0][0x3a0] ;  /* 0x0000e800ff087b82 */ /* 0x000ea20000000a00 */
[C---:B0-----:R-:W-:Y:S01]  /*0190*/  IMAD.WIDE R16, R0.reuse, 0x4, R16 ;  /* 0x0000000400107825 */ /* 0x041fe200078e0210 */
[----:B------:R-:W5:Y:S03]  /*01a0*/  LDG.E.U8 R29, desc[UR4][R22.64] ;  /* 0x00000004161d7981 */ /* 0x000f66000c1e1100 */
[C---:B-1----:R-:W-:Y:S01]  /*01b0*/  IMAD.WIDE R14, R0.reuse, 0x4, R14 ;  /* 0x00000004000e7825 */ /* 0x042fe200078e020e */
[----:B------:R-:W5:Y:S02]  /*01c0*/  LDG.E R25, desc[UR4][R16.64] ;  /* 0x0000000410197981 */ /* 0x000f64000c1e1900 */
[----:B------:R-:W0:Y:S01]  /*01d0*/  LDC.64 R20, c[0x0][0x3c0] ;  /* 0x0000f000ff147b82 */ /* 0x000e220000000a00 */
[C---:B----4-:R-:W-:Y:S01]  /*01e0*/  IMAD.WIDE R12, R0.reuse, 0x4, R12 ;  /* 0x00000004000c7825 */ /* 0x050fe200078e020c */
[----:B------:R-:W5:Y:S04]  /*01f0*/  LDG.E R3, desc[UR4][R14.64] ;  /* 0x000000040e037981 */ /* 0x000f68000c1e1900 */
[----:B------:R-:W5:Y:S01]  /*0200*/  LDG.E R2, desc[UR4][R12.64] ;  /* 0x000000040c027981 */ /* 0x000f62000c1e1900 */
[----:B--2---:R-:W-:-:S05]  /*0210*/  IMAD.WIDE R10, R0, 0x4, R10 ;  /* 0x00000004000a7825 */ /* 0x004fca00078e020a */
[----:B------:R-:W5:Y:S01]  /*0220*/  LDG.E R26, desc[UR4][R10.64] ;  /* 0x000000040a1a7981 */ /* 0x000f62000c1e1900 */
[----:B------:R-:W-:-:S05]  /*0230*/  IMAD.WIDE R8, R0, 0x4, R8 ;  /* 0x0000000400087825 */ /* 0x000fca00078e0208 */
[----:B------:R-:W5:Y:S01]  /*0240*/  LDG.E R22, desc[UR4][R8.64] ;  /* 0x0000000408167981 */ /* 0x000f62000c1e1900 */
[----:B0-----:R-:W-:-:S05]  /*0250*/  IMAD.WIDE R20, R0, 0x4, R20 ;  /* 0x0000000400147825 */ /* 0x001fca00078e0214 */
[----:B------:R0:W5:Y:S01]  /*0260*/  LDG.E R24, desc[UR4][R20.64] ;  /* 0x0000000414187981 */ /* 0x000162000c1e1900 */
[----:B------:R-:W-:Y:S01]  /*0270*/  BSSY.RECONVERGENT B0, `(.L_x_1) ;  /* 0x000000d000007945 */ /* 0x000fe20003800200 */
[----:B------:R-:W0:Y:S08]  /*0280*/  MUFU.RCP R5, R6 ;  /* 0x0000000600057308 */ /* 0x000e300000001000 */
[----:B---3--:R-:W1:Y:S01]  /*0290*/  FCHK P0, R4, R6 ;  /* 0x0000000604007302 */ /* 0x008e620000000000 */
[----:B0-----:R-:W-:-:S04]  /*02a0*/  FFMA R20, -R6, R5, 1 ;  /* 0x3f80000006147423 */ /* 0x001fc80000000105 */
[----:B------:R-:W-:-:S04]  /*02b0*/  FFMA R5, R5, R20, R5 ;  /* 0x0000001405057223 */ /* 0x000fc80000000005 */
[----:B------:R-:W-:-:S04]  /*02c0*/  FFMA R20, R4, R5, RZ ;  /* 0x0000000504147223 */ /* 0x000fc800000000ff */
[----:B------:R-:W-:-:S04]  /*02d0*/  FFMA R23, -R6, R20, R4 ;  /* 0x0000001406177223 */ /* 0x000fc80000000104 */
[----:B------:R-:W-:Y:S01]  /*02e0*/  FFMA R23, R5, R23, R20 ;  /* 0x0000001705177223 */ /* 0x000fe20000000014 */
[----:B-1----:R-:W-:Y:S06]  /*02f0*/  @!P0 BRA `(.L_x_2) ;  /* 0x0000000000108947 */ /* 0x002fec0003800000 */
[----:B------:R-:W-:Y:S02]  /*0300*/  MOV R5, R4 ;  /* 0x0000000400057202 */ /* 0x000fe40000000f00 */
[----:B------:R-:W-:-:S07]  /*0310*/  MOV R28, 0x330 ;  /* 0x00000330001c7802 */ /* 0x000fce0000000f00 */
[----:B-----5:R-:W-:Y:S05]  /*0320*/  CALL.REL.NOINC `($__internal_0_$__cuda_sm3x_div_rn_noftz_f32_slowpath) ;  /* 0x0000000400f47944 */ /* 0x020fea0003c00000 */
[----:B------:R-:W-:-:S07]  /*0330*/  MOV R23, R5 ;  /* 0x0000000500177202 */ /* 0x000fce0000000f00 */
.L_x_2:
[----:B------:R-:W-:Y:S05]  /*0340*/  BSYNC.RECONVERGENT B0 ;  /* 0x0000000000007941 */ /* 0x000fea0003800200 */
.L_x_1:
[----:B------:R-:W0:Y:S02]  /*0350*/  LDCU.64 UR6, c[0x0][0x3b0] ;  /* 0x00007600ff0677ac */ /* 0x000e240008000a00 */
[----:B0-----:R-:W-:-:S04]  /*0360*/  IADD3 R6, P0, PT, R0, UR6, RZ ;  /* 0x0000000600067c10 */ /* 0x001fc8000ff1e0ff */
[----:B------:R-:W-:-:S05]  /*0370*/  LEA.HI.X.SX32 R7, R0, UR7, 0x1, P0 ;  /* 0x0000000700077c11 */ /* 0x000fca00080f0eff */
[----:B------:R-:W2:Y:S01]  /*0380*/  LDG.E.U8 R6, desc[UR4][R6.64] ;  /* 0x0000000406067981 */ /* 0x000ea2000c1e1100 */
[----:B------:R-:W-:Y:S01]  /*0390*/  BSSY.RECONVERGENT B0, `(.L_x_3) ;  /* 0x000001d000007945 */ /* 0x000fe20003800200 */
[----:B--2---:R-:W-:-:S13]  /*03a0*/  ISETP.NE.AND P0, PT, R6, RZ, PT ;  /* 0x000000ff0600720c */ /* 0x004fda0003f05270 */
[----:B------:R-:W-:Y:S05]  /*03b0*/  @!P0 BRA `(.L_x_4) ;  /* 0x0000000000688947 */ /* 0x000fea0003800000 */
[----:B------:R-:W0:Y:S02]  /*03c0*/  LDC.64 R6, c[0x0][0x3c8] ;  /* 0x0000f200ff067b82 */ /* 0x000e240000000a00 */
[----:B0-----:R-:W-:-:S06]  /*03d0*/  IMAD.WIDE R6, R0, 0x4, R6 ;  /* 0x0000000400067825 */ /* 0x001fcc00078e0206 */
[----:B------:R-:W2:Y:S01]  /*03e0*/  LDG.E R6, desc[UR4][R6.64] ;  /* 0x0000000406067981 */ /* 0x000ea2000c1e1900 */
[----:B------:R-:W-:Y:S01]  /*03f0*/  BSSY.RECONVERGENT B1, `(.L_x_5) ;  /* 0x000000c000017945 */ /* 0x000fe20003800200 */
[----:B--2---:R-:W0:Y:S08]  /*0400*/  MUFU.RCP R5, R6 ;  /* 0x0000000600057308 */ /* 0x004e300000001000 */
[----:B-----5:R-:W1:Y:S01]  /*0410*/  FCHK P0, R2, R6 ;  /* 0x0000000602007302 */ /* 0x020e620000000000 */
        /* <DEDUP_REMOVED lines=8> */
[----:B------:R-:W-:Y:S05]  /*04a0*/  CALL.REL.NOINC `($__internal_0_$__cuda_sm3x_div_rn_noftz_f32_slowpath) ;  /* 0x0000000400947944 */ /* 0x000fea0003c00000 */
.L_x_6:
[----:B------:R-:W-:Y:S05]  /*04b0*/  BSYNC.RECONVERGENT B1 ;  /* 0x0000000000017941 */ /* 0x000fea0003800200 */
.L_x_5:
[----:B------:R-:W0:Y:S01]  /*04c0*/  LDC.64 R6, c[0x0][0x3d0] ;  /* 0x0000f400ff067b82 */ /* 0x000e220000000a00 */
[----:B------:R-:W1:Y:S01]  /*04d0*/  LDCU UR6, c[0x3][0xd8] ;  /* 0x00c01b00ff0677ac */ /* 0x000e620008000800 */
[----:B0-----:R-:W-:-:S06]  /*04e0*/  IMAD.WIDE R6, R0, 0x4, R6 ;  /* 0x0000000400067825 */ /* 0x001fcc00078e0206 */
[----:B------:R-:W2:Y:S01]  /*04f0*/  LDG.E R6, desc[UR4][R6.64] ;  /* 0x0000000406067981 */ /* 0x000ea2000c1e1900 */
[----:B------:R-:W0:Y:S01]  /*0500*/  I2F.U16 R20, R29 ;  /* 0x0000001d00147306 */ /* 0x000e220000101000 */
[----:B------:R-:W-:Y:S01]  /*0510*/  FADD R21, -R2, 1 ;  /* 0x3f80000002157421 */ /* 0x000fe20000000100 */
[----:B-1----:R-:W-:-:S03]  /*0520*/  FMUL R5, R5, UR6 ;  /* 0x0000000605057c20 */ /* 0x002fc60008400000 */
[----:B--2---:R-:W-:-:S04]  /*0530*/  FMUL R0, R6, R21 ;  /* 0x0000001506007220 */ /* 0x004fc80000400000 */
[----:B0-----:R-:W-:-:S04]  /*0540*/  FFMA R5, R0, R20, -R5 ;  /* 0x0000001400057223 */ /* 0x001fc80000000805 */
[----:B------:R-:W-:-:S07]  /*0550*/  FADD R2, R2, R5 ;  /* 0x0000000502027221 */ /* 0x000fce0000000000 */
.L_x_4:
[----:B------:R-:W-:Y:S05]  /*0560*/  BSYNC.RECONVERGENT B0 ;  /* 0x0000000000007941 */ /* 0x000fea0003800200 */
.L_x_3:
[----:B-----5:R-:W0:Y:S01]  /*0570*/  MUFU.RCP R5, R24 ;  /* 0x0000001800057308 */ /* 0x020e220000001000 */
[----:B------:R-:W1:Y:S01]  /*0580*/  LDCU UR6, c[0x3][0xd8] ;  /* 0x00c01b00ff0677ac */ /* 0x000e620008000800 */
[----:B------:R-:W-:Y:S06]  /*0590*/  BSSY.RECONVERGENT B0, `(.L_x_7) ;  /* 0x0000011000007945 */ /* 0x000fec0003800200 */
[----:B------:R-:W2:Y:S08]  /*05a0*/  I2F.U16 R29, R29 ;  /* 0x0000001d001d7306 */ /* 0x000eb00000101000 */
[----:B------:R-:W3:Y:S01]  /*05b0*/  FCHK P0, R3, R24 ;  /* 0x0000001803007302 */ /* 0x000ee20000000000 */
[----:B0-----:R-:W-:-:S04]  /*05c0*/  FFMA R0, -R24, R5, 1 ;  /* 0x3f80000018007423 */ /* 0x001fc80000000105 */
[----:B------:R-:W-:Y:S01]  /*05d0*/  FFMA R6, R5, R0, R5 ;  /* 0x0000000005067223 */ /* 0x000fe20000000005 */
[----:B------:R-:W-:-:S03]  /*05e0*/  FMUL R0, R25, R2 ;  /* 0x0000000219007220 */ /* 0x000fc60000400000 */
[----:B------:R-:W-:Y:S01]  /*05f0*/  FFMA R21, R3, R6, RZ ;  /* 0x0000000603157223 */ /* 0x000fe200000000ff */
[----:B--2---:R-:W-:-:S03]  /*0600*/  FMUL R0, R29, R0 ;  /* 0x000000001d007220 */ /* 0x004fc60000400000 */
[----:B------:R-:W-:Y:S01]  /*0610*/  FFMA R5, -R24, R21, R3 ;  /* 0x0000001518057223 */ /* 0x000fe20000000103 */
[----:B-1----:R-:W-:-:S03]  /*0620*/  FFMA R20, R23, UR6, -R0 ;  /* 0x0000000617147c23 */ /* 0x002fc60008000800 */
[----:B------:R-:W-:Y:S01]  /*0630*/  FFMA R21, R6, R5, R21 ;  /* 0x0000000506157223 */ /* 0x000fe20000000015 */
[----:B---3--:R-:W-:Y:S06]  /*0640*/  @!P0 BRA `(.L_x_8) ;  /* 0x0000000000148947 */ /* 0x008fec0003800000 */
[----:B------:R-:W-:Y:S01]  /*0650*/  IMAD.MOV.U32 R6, RZ, RZ, R24 ;  /* 0x000000ffff067224 */ /* 0x000fe200078e0018 */
[----:B------:R-:W-:Y:S02]  /*0660*/  MOV R5, R3 ;  /* 0x0000000300057202 */ /* 0x000fe40000000f00 */
[----:B------:R-:W-:-:S07]  /*0670*/  MOV R28, 0x690 ;  /* 0x00000690001c7802 */ /* 0x000fce0000000f00 */
[----:B------:R-:W-:Y:S05]  /*0680*/  CALL.REL.NOINC `($__internal_0_$__cuda_sm3x_div_rn_noftz_f32_slowpath) ;  /* 0x00000004001c7944 */ /* 0x000fea0003c00000 */
[----:B------:R-:W-:-:S07]  /*0690*/  MOV R21, R5 ;  /* 0x0000000500157202 */ /* 0x000fce0000000f00 */
.L_x_8:
[----:B------:R-:W-:Y:S05]  /*06a0*/  BSYNC.RECONVERGENT B0 ;  /* 0x0000000000007941 */ /* 0x000fea0003800200 */
.L_x_7:
[----:B------:R-:W0:Y:S01]  /*06b0*/  LDC R27, c[0x0][0x3e4] ;  /* 0x0000f900ff1b7b82 */ /* 0x000e220000000800 */
[----:B------:R-:W1:Y:S02]  /*06c0*/  LDCU UR6, c[0x3][0xd8] ;  /* 0x00c01b00ff0677ac */ /* 0x000e640008000800 */
[----:B-1----:R-:W-:Y:S02]  /*06d0*/  IMAD.U32 R28, RZ, RZ, UR6 ;  /* 0x00000006ff1c7e24 */ /* 0x002fe4000f8e00ff */
[----:B------:R-:W-:Y:S01]  /*06e0*/  FFMA R24, -R21, UR6, R0 ;  /* 0x0000000615187c23 */ /* 0x000fe20008000100 */
[----:B0-----:R-:W0:Y:S08]  /*06f0*/  MUFU.RCP R5, R27 ;  /* 0x0000001b00057308 */ /* 0x001e300000001000 */
[----:B------:R-:W1:Y:S01]  /*0700*/  FCHK P0, R28, R27 ;  /* 0x0000001b1c007302 */ /* 0x000e620000000000 */
[----:B0-----:R-:W-:-:S04]  /*0710*/  FFMA R6, R5, -R27, 1 ;  /* 0x3f80000005067423 */ /* 0x001fc8000000081b */
[----:B------:R-:W-:-:S04]  /*0720*/  FFMA R5, R5, R6, R5 ;  /* 0x0000000605057223 */ /* 0x000fc80000000005 */
[----:B------:R-:W-:-:S04]  /*0730*/  FFMA R6, R5, UR6, RZ ;  /* 0x0000000605067c23 */ /* 0x000fc800080000ff */
[----:B------:R-:W-:-:S04]  /*0740*/  FFMA R7, R6, -R27, UR6 ;  /* 0x0000000606077e23 */ /* 0x000fc8000800081b */
[----:B------:R-:W-:Y:S01]  /*0750*/  FFMA R6, R5, R7, R6 ;  /* 0x0000000705067223 */ /* 0x000fe20000000006 */
[----:B-1----:R-:W-:Y:S06]  /*0760*/  @!P0 BRA `(.L_x_9) ;  /* 0x00000000001c8947 */ /* 0x002fec0003800000 */
[----:B------:R-:W0:Y:S01]  /*0770*/  LDCU UR6, c[0x3][0xd8] ;  /* 0x00c01b00ff0677ac */ /* 0x000e220008000800 */
[----:B------:R-:W-:Y:S01]  /*0780*/  MOV R28, 0x7d0 ;  /* 0x000007d0001c7802 */ /* 0x000fe20000000f00 */
[----:B------:R-:W1:Y:S01]  /*0790*/  LDCU UR7, c[0x0][0x3e4] ;  /* 0x00007c80ff0777ac */ /* 0x000e620008000800 */
[----:B0-----:R-:W-:Y:S02]  /*07a0*/  MOV R5, UR6 ;  /* 0x0000000600057c02 */ /* 0x001fe40008000f00 */
[----:B-1----:R-:W-:-:S07]  /*07b0*/  MOV R6, UR7 ;  /* 0x0000000700067c02 */ /* 0x002fce0008000f00 */
[----:B------:R-:W-:Y:S05]  /*07c0*/  CALL.REL.NOINC `($__internal_0_$__cuda_sm3x_div_rn_noftz_f32_slowpath) ;  /* 0x0000000000cc7944 */ /* 0x000fea0003c00000 */
[----:B------:R-:W-:-:S07]  /*07d0*/  IMAD.MOV.U32 R6, RZ, RZ, R5 ;  /* 0x000000ffff067224 */ /* 0x000fce00078e0005 */
.L_x_9:
[----:B------:R-:W0:Y:S01]  /*07e0*/  LDC R27, c[0x0][0x3e0] ;  /* 0x0000f800ff1b7b82 */ /* 0x000e220000000800 */
[----:B------:R-:W1:Y:S01]  /*07f0*/  LDCU UR6, c[0x3][0xd8] ;  /* 0x00c01b00ff0677ac */ /* 0x000e620008000800 */
[----:B------:R-:W-:-:S04]  /*0800*/  FADD R7, -R6, 1 ;  /* 0x3f80000006077421 */ /* 0x000fc80000000100 */
[----:B------:R-:W-:Y:S01]  /*0810*/  FMUL R7, R26, R7 ;  /* 0x000000071a077220 */ /* 0x000fe20000400000 */
[----:B-1----:R-:W-:-:S03]  /*0820*/  MOV R30, UR6 ;  /* 0x00000006001e7c02 */ /* 0x002fc60008000f00 */
[----:B------:R-:W-:Y:S01]  /*0830*/  FFMA R29, R22, UR6, R7 ;  /* 0x00000006161d7c23 */ /* 0x000fe20008000007 */
        /* <DEDUP_REMOVED lines=15> */
.L_x_10:
[----:B------:R-:W0:Y:S01]  /*0930*/  LDC.64 R6, c[0x0][0x3e0] ;  /* 0x0000f800ff067b82 */ /* 0x000e220000000a00 */
[----:B------:R-:W-:Y:S01]  /*0940*/  BSSY.RECONVERGENT B0, `(.L_x_11) ;  /* 0x000000e000007945 */ /* 0x000fe20003800200 */
[----:B------:R-:W-:Y:S01]  /*0950*/  FADD R33, -R33, 1 ;  /* 0x3f80000021217421 */ /* 0x000fe20000000100 */
[----:B0-----:R-:W-:-:S04]  /*0960*/  FMUL R6, R7, R6 ;  /* 0x0000000607067220 */ /* 0x001fc80000400000 */
[----:B------:R-:W0:Y:S08]  /*0970*/  MUFU.RCP R5, R6 ;  /* 0x0000000600057308 */ /* 0x000e300000001000 */
[----:B------:R-:W1:Y:S01]  /*0980*/  FCHK P0, R0, R6 ;  /* 0x0000000600007302 */ /* 0x000e620000000000 */
        /* <DEDUP_REMOVED lines=9> */
.L_x_12:
[----:B------:R-:W-:Y:S05]  /*0a20*/  BSYNC.RECONVERGENT B0 ;  /* 0x0000000000007941 */ /* 0x000fea0003800200 */
.L_x_11:
[----:B------:R-:W0:Y:S01]  /*0a30*/  LDCU UR6, c[0x3][0xd8] ;  /* 0x00c01b00ff0677ac */ /* 0x000e220008000800 */
[----:B------:R-:W-:Y:S01]  /*0a40*/  FADD R21, R21, -R23 ;  /* 0x8000001715157221 */ /* 0x000fe20000000000 */
[----:B------:R-:W-:Y:S01]  /*0a50*/  FADD R25, R25, R20 ;  /* 0x0000001419197221 */ /* 0x000fe20000000000 */
[----:B------:R-:W-:Y:S01]  /*0a60*/  FADD R3, R3, R24 ;  /* 0x0000001803037221 */ /* 0x000fe20000000000 */
[----:B------:R-:W-:-:S03]  /*0a70*/  FFMA R5, R22, R33, R5 ;  /* 0x0000002116057223 */ /* 0x000fc60000000005 */
[----:B------:R-:W-:Y:S04]  /*0a80*/  STG.E desc[UR4][R16.64], R25 ;  /* 0x0000001910007986 */ /* 0x000fe8000c101904 */
[----:B------:R-:W-:Y:S01]  /*0a90*/  STG.E desc[UR4][R14.64], R3 ;  /* 0x000000030e007986 */ /* 0x000fe2000c101904 */
[----:B0-----:R-:W-:-:S05]  /*0aa0*/  FFMA R21, R21, UR6, R4 ;  /* 0x0000000615157c23 */ /* 0x001fca0008000004 */
[----:B------:R-:W-:Y:S04]  /*0ab0*/  STG.E desc[UR4][R18.64], R21 ;  /* 0x0000001512007986 */ /* 0x000fe8000c101904 */
[----:B------:R-:W-:Y:S04]  /*0ac0*/  STG.E desc[UR4][R12.64], R2 ;  /* 0x000000020c007986 */ /* 0x000fe8000c101904 */
[----:B------:R-:W-:Y:S04]  /*0ad0*/  STG.E desc[UR4][R10.64], R29 ;  /* 0x0000001d0a007986 */ /* 0x000fe8000c101904 */
[----:B------:R-:W-:Y:S01]  /*0ae0*/  STG.E desc[UR4][R8.64], R5 ;  /* 0x0000000508007986 */ /* 0x000fe2000c101904 */
[----:B------:R-:W-:Y:S05]  /*0af0*/  EXIT ;  /* 0x000000000000794d */ /* 0x000fea0003800000 */
        .weak           $__internal_0_$__cuda_sm3x_div_rn_noftz_f32_slowpath
        .type           $__internal_0_$__cuda_sm3x_div_rn_noftz_f32_slowpath,@function
        .size           $__internal_0_$__cuda_sm3x_div_rn_noftz_f32_slowpath,(.L_x_30 - $__internal_0_$__cuda_sm3x_div_rn_noftz_f32_slowpath)
$__internal_0_$__cuda_sm3x_div_rn_noftz_f32_slowpath:
[----:B------:R-:W-:Y:S01]  /*0b00*/  SHF.R.U32.HI R27, RZ, 0x17, R6 ;  /* 0x00000017ff1b7819 */ /* 0x000fe20000011606 */
[----:B------:R-:W-:Y:S01]  /*0b10*/  BSSY.RECONVERGENT B2, `(.L_x_13) ;  /* 0x0000063000027945 */ /* 0x000fe20003800200 */
[----:B------:R-:W-:Y:S02]  /*0b20*/  SHF.R.U32.HI R30, RZ, 0x17, R5 ;  /* 0x00000017ff1e7819 */ /* 0x000fe40000011605 */
[----:B------:R-:W-:Y:S02]  /*0b30*/  LOP3.LUT R27, R27, 0xff, RZ, 0xc0, !PT ;  /* 0x000000ff1b1b7812 */ /* 0x000fe400078ec0ff */
[----:B------:R-:W-:Y:S02]  /*0b40*/  LOP3.LUT R30, R30, 0xff, RZ, 0xc0, !PT ;  /* 0x000000ff1e1e7812 */ /* 0x000fe400078ec0ff */
[----:B------:R-:W-:Y:S02]  /*0b50*/  IADD3 R7, PT, PT, R27, -0x1, RZ ;  /* 0xffffffff1b077810 */ /* 0x000fe40007ffe0ff */
[----:B------:R-:W-:-:S02]  /*0b60*/  IADD3 R31, PT, PT, R30, -0x1, RZ ;  /* 0xffffffff1e1f7810 */ /* 0x000fc40007ffe0ff */
[----:B------:R-:W-:-:S04]  /*0b70*/  ISETP.GT.U32.AND P0, PT, R7, 0xfd, PT ;  /* 0x000000fd0700780c */ /* 0x000fc80003f04070 */
[----:B------:R-:W-:-:S13]  /*0b80*/  ISETP.GT.U32.OR P0, PT, R31, 0xfd, P0 ;  /* 0x000000fd1f00780c */ /* 0x000fda0000704470 */
[----:B------:R-:W-:Y:S01]  /*0b90*/  @!P0 IMAD.MOV.U32 R7, RZ, RZ, RZ ;  /* 0x000000ffff078224 */ /* 0x000fe200078e00ff */
[----:B------:R-:W-:Y:S06]  /*0ba0*/  @!P0 BRA `(.L_x_14) ;  /* 0x0000000000608947 */ /* 0x000fec0003800000 */
[----:B------:R-:W-:Y:S02]  /*0bb0*/  FSETP.GTU.FTZ.AND P0, PT, |R5|, +INF , PT ;  /* 0x7f8000000500780b */ /* 0x000fe40003f1c200 */
[----:B------:R-:W-:-:S04]  /*0bc0*/  FSETP.GTU.FTZ.AND P1, PT, |R6|, +INF , PT ;  /* 0x7f8000000600780b */ /* 0x000fc80003f3c200 */
[----:B------:R-:W-:-:S13]  /*0bd0*/  PLOP3.LUT P0, PT, P0, P1, PT, 0xf8, 0x8f ;  /* 0x00000000008f781c */ /* 0x000fda0000703f70 */
[----:B------:R-:W-:Y:S05]  /*0be0*/  @P0 BRA `(.L_x_15) ;  /* 0x0000000400500947 */ /* 0x000fea0003800000 */
[----:B------:R-:W-:-:S13]  /*0bf0*/  LOP3.LUT P0, RZ, R6, 0x7fffffff, R5, 0xc8, !PT ;  /* 0x7fffffff06ff7812 */ /* 0x000fda000780c805 */
[----:B------:R-:W-:Y:S05]  /*0c00*/  @!P0 BRA `(.L_x_16) ;  /* 0x0000000400408947 */ /* 0x000fea0003800000 */
[C---:B------:R-:W-:Y:S02]  /*0c10*/  FSETP.NEU.FTZ.AND P2, PT, |R5|.reuse, +INF , PT ;  /* 0x7f8000000500780b */ /* 0x040fe40003f5d200 */
[----:B------:R-:W-:Y:S02]  /*0c20*/  FSETP.NEU.FTZ.AND P1, PT, |R6|, +INF , PT ;  /* 0x7f8000000600780b */ /* 0x000fe40003f3d200 */
[----:B------:R-:W-:-:S11]  /*0c30*/  FSETP.NEU.FTZ.AND P0, PT, |R5|, +INF , PT ;  /* 0x7f8000000500780b */ /* 0x000fd60003f1d200 */
[----:B------:R-:W-:Y:S05]  /*0c40*/  @!P1 BRA !P2, `(.L_x_16) ;  /* 0x0000000400309947 */ /* 0x000fea0005000000 */
[----:B------:R-:W-:-:S04]  /*0c50*/  LOP3.LUT P2, RZ, R5, 0x7fffffff, RZ, 0xc0, !PT ;  /* 0x7fffffff05ff7812 */ /* 0x000fc8000784c0ff */
[----:B------:R-:W-:-:S13]  /*0c60*/  PLOP3.LUT P1, PT, P1, P2, PT, 0x2f, 0xf2 ;  /* 0x0000000000f2781c */ /* 0x000fda0000f24577 */
[----:B------:R-:W-:Y:S05]  /*0c70*/  @P1 BRA `(.L_x_17) ;  /* 0x00000004001c1947 */ /* 0x000fea0003800000 */
[----:B------:R-:W-:-:S04]  /*0c80*/  LOP3.LUT P1, RZ, R6, 0x7fffffff, RZ, 0xc0, !PT ;  /* 0x7fffffff06ff7812 */ /* 0x000fc8000782c0ff */
[----:B------:R-:W-:-:S13]  /*0c90*/  PLOP3.LUT P0, PT, P0, P1, PT, 0x2f, 0xf2 ;  /* 0x0000000000f2781c */ /* 0x000fda0000702577 */
[----:B------:R-:W-:Y:S05]  /*0ca0*/  @P0 BRA `(.L_x_18) ;  /* 0x0000000400040947 */ /* 0x000fea0003800000 */
[----:B------:R-:W-:Y:S02]  /*0cb0*/  ISETP.GE.AND P0, PT, R31, RZ, PT ;  /* 0x000000ff1f00720c */ /* 0x000fe40003f06270 */
[----:B------:R-:W-:-:S04]  /*0cc0*/  IADD3 R7, PT, PT, R27, -0x1, RZ ;  /* 0xffffffff1b077810 */ /* 0x000fc80007ffe0ff */
[----:B------:R-:W-:-:S07]  /*0cd0*/  ISETP.GE.AND P1, PT, R7, RZ, PT ;  /* 0x000000ff0700720c */ /* 0x000fce0003f26270 */
[----:B------:R-:W-:Y:S01]  /*0ce0*/  @P0 MOV R7, RZ ;  /* 0x000000ff00070202 */ /* 0x000fe20000000f00 */
[----:B------:R-:W-:Y:S01]  /*0cf0*/  @!P0 FFMA R5, R5, 1.84467440737095516160e+19, RZ ;  /* 0x5f80000005058823 */ /* 0x000fe200000000ff */
[----:B------:R-:W-:-:S04]  /*0d00*/  @!P0 MOV R7, 0xffffffc0 ;  /* 0xffffffc000078802 */ /* 0x000fc80000000f00 */
[----:B------:R-:W-:Y:S01]  /*0d10*/  @!P1 FFMA R6, R6, 1.84467440737095516160e+19, RZ ;  /* 0x5f80000006069823 */ /* 0x000fe200000000ff */
[----:B------:R-:W-:-:S07]  /*0d20*/  @!P1 VIADD R7, R7, 0x40 ;  /* 0x0000004007079836 */ /* 0x000fce0000000000 */
.L_x_14:
[----:B------:R-:W-:Y:S01]  /*0d30*/  LEA R31, R27, 0xc0800000, 0x17 ;  /* 0xc08000001b1f7811 */ /* 0x000fe200078eb8ff */
[----:B------:R-:W-:Y:S01]  /*0d40*/  BSSY.RECONVERGENT B3, `(.L_x_19) ;  /* 0x0000036000037945 */ /* 0x000fe20003800200 */
[----:B------:R-:W-:Y:S02]  /*0d50*/  IADD3 R30, PT, PT, R30, -0x7f, RZ ;  /* 0xffffff811e1e7810 */ /* 0x000fe40007ffe0ff */
[----:B------:R-:W-:-:S03]  /*0d60*/  IADD3 R34, PT, PT, -R31, R6, RZ ;  /* 0x000000061f227210 */ /* 0x000fc60007ffe1ff */
[----:B------:R-:W-:Y:S01]  /*0d70*/  IMAD R5, R30, -0x800000, R5 ;  /* 0xff8000001e057824 */ /* 0x000fe200078e0205 */
[----:B------:R-:W0:Y:S01]  /*0d80*/  MUFU.RCP R31, R34 ;  /* 0x00000022001f7308 */ /* 0x000e220000001000 */
[----:B------:R-:W-:Y:S01]  /*0d90*/  FADD.FTZ R32, -R34, -RZ ;  /* 0x800000ff22207221 */ /* 0x000fe20000010100 */
[----:B------:R-:W-:-:S04]  /*0da0*/  IADD3 R30, PT, PT, R30, 0x7f, -R27 ;  /* 0x0000007f1e1e7810 */ /* 0x000fc80007ffe81b */
[----:B------:R-:W-:Y:S01]  /*0db0*/  IADD3 R30, PT, PT, R30, R7, RZ ;  /* 0x000000071e1e7210 */ /* 0x000fe20007ffe0ff */
[----:B0-----:R-:W-:-:S04]  /*0dc0*/  FFMA R6, R31, R32, 1 ;  /* 0x3f8000001f067423 */ /* 0x001fc80000000020 */
[----:B------:R-:W-:-:S04]  /*0dd0*/  FFMA R31, R31, R6, R31 ;  /* 0x000000061f1f7223 */ /* 0x000fc8000000001f */
[----:B------:R-:W-:-:S04]  /*0de0*/  FFMA R6, R5, R31, RZ ;  /* 0x0000001f05067223 */ /* 0x000fc800000000ff */
[----:B------:R-:W-:-:S04]  /*0df0*/  FFMA R35, R32, R6, R5 ;  /* 0x0000000620237223 */ /* 0x000fc80000000005 */
[----:B------:R-:W-:-:S04]  /*0e00*/  FFMA R6, R31, R35, R6 ;  /* 0x000000231f067223 */ /* 0x000fc80000000006 */
[----:B------:R-:W-:-:S04]  /*0e10*/  FFMA R35, R32, R6, R5 ;  /* 0x0000000620237223 */ /* 0x000fc80000000005 */
[----:B------:R-:W-:-:S05]  /*0e20*/  FFMA R5, R31, R35, R6 ;  /* 0x000000231f057223 */ /* 0x000fca0000000006 */
[----:B------:R-:W-:-:S04]  /*0e30*/  SHF.R.U32.HI R27, RZ, 0x17, R5 ;  /* 0x00000017ff1b7819 */ /* 0x000fc80000011605 */
[----:B------:R-:W-:-:S05]  /*0e40*/  LOP3.LUT R7, R27, 0xff, RZ, 0xc0, !PT ;  /* 0x000000ff1b077812 */ /* 0x000fca00078ec0ff */
[----:B------:R-:W-:-:S05]  /*0e50*/  IMAD.IADD R7, R7, 0x1, R30 ;  /* 0x0000000107077824 */ /* 0x000fca00078e021e */
[----:B------:R-:W-:-:S04]  /*0e60*/  IADD3 R27, PT, PT, R7, -0x1, RZ ;  /* 0xffffffff071b7810 */ /* 0x000fc80007ffe0ff */
[----:B------:R-:W-:-:S13]  /*0e70*/  ISETP.GE.U32.AND P0, PT, R27, 0xfe, PT ;  /* 0x000000fe1b00780c */ /* 0x000fda0003f06070 */
[----:B------:R-:W-:Y:S05]  /*0e80*/  @!P0 BRA `(.L_x_20) ;  /* 0x0000000000808947 */ /* 0x000fea0003800000 */
[----:B------:R-:W-:-:S13]  /*0e90*/  ISETP.GT.AND P0, PT, R7, 0xfe, PT ;  /* 0x000000fe0700780c */ /* 0x000fda0003f04270 */
[----:B------:R-:W-:Y:S05]  /*0ea0*/  @P0 BRA `(.L_x_21) ;  /* 0x00000000006c0947 */ /* 0x000fea0003800000 */
[----:B------:R-:W-:-:S13]  /*0eb0*/  ISETP.GE.AND P0, PT, R7, 0x1, PT ;  /* 0x000000010700780c */ /* 0x000fda0003f06270 */
[----:B------:R-:W-:Y:S05]  /*0ec0*/  @P0 BRA `(.L_x_22) ;  /* 0x0000000000740947 */ /* 0x000fea0003800000 */
[----:B------:R-:W-:Y:S02]  /*0ed0*/  ISETP.GE.AND P0, PT, R7, -0x18, PT ;  /* 0xffffffe80700780c */ /* 0x000fe40003f06270 */
[----:B------:R-:W-:-:S11]  /*0ee0*/  LOP3.LUT R5, R5, 0x80000000, RZ, 0xc0, !PT ;  /* 0x8000000005057812 */ /* 0x000fd600078ec0ff */
[----:B------:R-:W-:Y:S05]  /*0ef0*/  @!P0 BRA `(.L_x_22) ;  /* 0x0000000000688947 */ /* 0x000fea0003800000 */
[CCC-:B------:R-:W-:Y:S01]  /*0f00*/  FFMA.RZ R30, R31.reuse, R35.reuse, R6.reuse ;  /* 0x000000231f1e7223 */ /* 0x1c0fe2000000c006 */
[CCC-:B------:R-:W-:Y:S01]  /*0f10*/  FFMA.RP R27, R31.reuse, R35.reuse, R6.reuse ;  /* 0x000000231f1b7223 */ /* 0x1c0fe20000008006 */
[----:B------:R-:W-:Y:S01]  /*0f20*/  FFMA.RM R6, R31, R35, R6 ;  /* 0x000000231f067223 */ /* 0x000fe20000004006 */
[C---:B------:R-:W-:Y:S02]  /*0f30*/  IADD3 R31, PT, PT, R7.reuse, 0x20, RZ ;  /* 0x00000020071f7810 */ /* 0x040fe40007ffe0ff */
[----:B------:R-:W-:Y:S02]  /*0f40*/  LOP3.LUT R30, R30, 0x7fffff, RZ, 0xc0, !PT ;  /* 0x007fffff1e1e7812 */ /* 0x000fe400078ec0ff */
[C---:B------:R-:W-:Y:S02]  /*0f50*/  ISETP.NE.AND P2, PT, R7.reuse, RZ, PT ;  /* 0x000000ff0700720c */ /* 0x040fe40003f45270 */
[----:B------:R-:W-:Y:S02]  /*0f60*/  LOP3.LUT R30, R30, 0x800000, RZ, 0xfc, !PT ;  /* 0x008000001e1e7812 */ /* 0x000fe400078efcff */
[----:B------:R-:W-:-:S02]  /*0f70*/  ISETP.NE.AND P1, PT, R7, RZ, PT ;  /* 0x000000ff0700720c */ /* 0x000fc40003f25270 */
[----:B------:R-:W-:Y:S02]  /*0f80*/  IADD3 R7, PT, PT, -R7, RZ, RZ ;  /* 0x000000ff07077210 */ /* 0x000fe40007ffe1ff */
[----:B------:R-:W-:Y:S02]  /*0f90*/  SHF.L.U32 R31, R30, R31, RZ ;  /* 0x0000001f1e1f7219 */ /* 0x000fe400000006ff */
[----:B------:R-:W-:Y:S02]  /*0fa0*/  FSETP.NEU.FTZ.AND P0, PT, R27, R6, PT ;  /* 0x000000061b00720b */ /* 0x000fe40003f1d000 */
[----:B------:R-:W-:Y:S02]  /*0fb0*/  SEL R7, R7, RZ, P2 ;  /* 0x000000ff07077207 */ /* 0x000fe40001000000 */
[----:B------:R-:W-:Y:S02]  /*0fc0*/  ISETP.NE.AND P1, PT, R31, RZ, P1 ;  /* 0x000000ff1f00720c */ /* 0x000fe40000f25270 */
[----:B------:R-:W-:-:S02]  /*0fd0*/  SHF.R.U32.HI R7, RZ, R7, R30 ;  /* 0x00000007ff077219 */ /* 0x000fc4000001161e */
[----:B------:R-:W-:Y:S02]  /*0fe0*/  PLOP3.LUT P0, PT, P0, P1, PT, 0xf8, 0x8f ;  /* 0x00000000008f781c */ /* 0x000fe40000703f70 */
[----:B------:R-:W-:Y:S02]  /*0ff0*/  SHF.R.U32.HI R27, RZ, 0x1, R7 ;  /* 0x00000001ff1b7819 */ /* 0x000fe40000011607 */
[----:B------:R-:W-:-:S04]  /*1000*/  SEL R6, RZ, 0x1, !P0 ;  /* 0x00000001ff067807 */ /* 0x000fc80004000000 */
[----:B------:R-:W-:-:S04]  /*1010*/  LOP3.LUT R6, R6, 0x1, R27, 0xf8, !PT ;  /* 0x0000000106067812 */ /* 0x000fc800078ef81b */
[----:B------:R-:W-:-:S05]  /*1020*/  LOP3.LUT R6, R6, R7, RZ, 0xc0, !PT ;  /* 0x0000000706067212 */ /* 0x000fca00078ec0ff */
[----:B------:R-:W-:-:S05]  /*1030*/  IMAD.IADD R6, R27, 0x1, R6 ;  /* 0x000000011b067824 */ /* 0x000fca00078e0206 */
[----:B------:R-:W-:Y:S01]  /*1040*/  LOP3.LUT R5, R6, R5, RZ, 0xfc, !PT ;  /* 0x0000000506057212 */ /* 0x000fe200078efcff */
[----:B------:R-:W-:Y:S06]  /*1050*/  BRA `(.L_x_22) ;  /* 0x0000000000107947 */ /* 0x000fec0003800000 */
.L_x_21:
[----:B------:R-:W-:-:S04]  /*1060*/  LOP3.LUT R5, R5, 0x80000000, RZ, 0xc0, !PT ;  /* 0x8000000005057812 */ /* 0x000fc800078ec0ff */
[----:B------:R-:W-:Y:S01]  /*1070*/  LOP3.LUT R5, R5, 0x7f800000, RZ, 0xfc, !PT ;  /* 0x7f80000005057812 */ /* 0x000fe200078efcff */
[----:B------:R-:W-:Y:S06]  /*1080*/  BRA `(.L_x_22) ;  /* 0x0000000000047947 */ /* 0x000fec0003800000 */
.L_x_20:
[----:B------:R-:W-:-:S07]  /*1090*/  LEA R5, R30, R5, 0x17 ;  /* 0x000000051e057211 */ /* 0x000fce00078eb8ff */
.L_x_22:
[----:B------:R-:W-:Y:S05]  /*10a0*/  BSYNC.RECONVERGENT B3 ;  /* 0x0000000000037941 */ /* 0x000fea0003800200 */
.L_x_19:
[----:B------:R-:W-:Y:S05]  /*10b0*/  BRA `(.L_x_23) ;  /* 0x0000000000207947 */ /* 0x000fea0003800000 */
.L_x_18:
[----:B------:R-:W-:-:S04]  /*10c0*/  LOP3.LUT R5, R6, 0x80000000, R5, 0x48, !PT ;  /* 0x8000000006057812 */ /* 0x000fc800078e4805 */
[----:B------:R-:W-:Y:S01]  /*10d0*/  LOP3.LUT R5, R5, 0x7f800000, RZ, 0xfc, !PT ;  /* 0x7f80000005057812 */ /* 0x000fe200078efcff */
[----:B------:R-:W-:Y:S06]  /*10e0*/  BRA `(.L_x_23) ;  /* 0x0000000000147947 */ /* 0x000fec0003800000 */
.L_x_17:
[----:B------:R-:W-:Y:S01]  /*10f0*/  LOP3.LUT R5, R6, 0x80000000, R5, 0x48, !PT ;  /* 0x8000000006057812 */ /* 0x000fe200078e4805 */
[----:B------:R-:W-:Y:S06]  /*1100*/  BRA `(.L_x_23) ;  /* 0x00000000000c7947 */ /* 0x000fec0003800000 */
.L_x_16:
[----:B------:R-:W0:Y:S01]  /*1110*/  MUFU.RSQ R5, -QNAN ;  /* 0xffc0000000057908 */ /* 0x000e220000001400 */
[----:B------:R-:W-:Y:S05]  /*1120*/  BRA `(.L_x_23) ;  /* 0x0000000000047947 */ /* 0x000fea0003800000 */
.L_x_15:
[----:B------:R-:W-:-:S07]  /*1130*/  FADD.FTZ R5, R5, R6 ;  /* 0x0000000605057221 */ /* 0x000fce0000010000 */
.L_x_23:
[----:B------:R-:W-:Y:S05]  /*1140*/  BSYNC.RECONVERGENT B2 ;  /* 0x0000000000027941 */ /* 0x000fea0003800200 */
.L_x_13:
[----:B------:R-:W-:Y:S01]  /*1150*/  HFMA2 R7, -RZ, RZ, 0, 0 ;  /* 0x00000000ff077431 */ /* 0x000fe200000001ff */
[----:B------:R-:W-:-:S04]  /*1160*/  MOV R6, R28 ;  /* 0x0000001c00067202 */ /* 0x000fc80000000f00 */
[----:B0-----:R-:W-:Y:S05]  /*1170*/  RET.REL.NODEC R6 `(_Z13synapses_calcPfS_S_S_S_PKhS1_PKfS3_S3_S3_S_ffi) ;  /* 0xffffffec06a07950 */ /* 0x001fea0003c3ffff */
.L_x_24:
        /* <DEDUP_REMOVED lines=16> */
.L_x_30:


//--------------------- .text._Z16propagate_spikesPhPKhS1_PKiS3_i --------------------------
	.section	.text._Z16propagate_spikesPhPKhS1_PKiS3_i,"ax",@progbits
	.align	128
        .global         _Z16propagate_spikesPhPKhS1_PKiS3_i
        .type           _Z16propagate_spikesPhPKhS1_PKiS3_i,@function
        .size           _Z16propagate_spikesPhPKhS1_PKiS3_i,(.L_x_33 - _Z16propagate_spikesPhPKhS1_PKiS3_i)
        .other          _Z16propagate_spikesPhPKhS1_PKiS3_i,@"STO_CUDA_ENTRY STV_DEFAULT"
_Z16propagate_spikesPhPKhS1_PKiS3_i:
.text._Z16propagate_spikesPhPKhS1_PKiS3_i:
        /* <DEDUP_REMOVED lines=11> */
[----:B------:R-:W3:Y:S01]  /*00b0*/  LDC.64 R4, c[0x0][0x3a0] ;  /* 0x0000e800ff047b82 */ /* 0x000ee20000000a00 */
[----:B------:R-:W4:Y:S07]  /*00c0*/  LDCU UR7, c[0x0][0x3a8] ;  /* 0x00007500ff0777ac */ /* 0x000f2e0008000800 */
[----:B------:R-:W5:Y:S01]  /*00d0*/  LDC R9, c[0x3][0xdc] ;  /* 0x00c03700ff097b82 */ /* 0x000f620000000800 */
[----:B0-----:R-:W-:-:S06]  /*00e0*/  IMAD.WIDE R2, R0, 0x4, R2 ;  /* 0x0000000400027825 */ /* 0x001fcc00078e0202 */
[----:B-1----:R-:W2:Y:S01]  /*00f0*/  LDG.E R3, desc[UR4][R2.64] ;  /* 0x0000000402037981 */ /* 0x002ea2000c1e1900 */
[----:B---3--:R-:W-:-:S06]  /*0100*/  IMAD.WIDE R4, R0, 0x4, R4 ;  /* 0x0000000400047825 */ /* 0x008fcc00078e0204 */
[----:B------:R0:W4:Y:S01]  /*0110*/  LDG.E R4, desc[UR4][R4.64] ;  /* 0x0000000404047981 */ /* 0x000122000c1e1900 */
[----:B--2---:R-:W-:Y:S02]  /*0120*/  SHF.R.S32.HI R8, RZ, 0x1f, R3 ;  /* 0x0000001fff087819 */ /* 0x004fe40000011403 */
[----:B------:R-:W-:-:S04]  /*0130*/  IADD3 R6, P0, PT, R3, UR8, RZ ;  /* 0x0000000803067c10 */ /* 0x000fc8000ff1e0ff */
[----:B------:R-:W-:Y:S01]  /*0140*/  IADD3.X R7, PT, PT, R8, UR9, RZ, P0, !PT ;  /* 0x0000000908077c10 */ /* 0x000fe200087fe4ff */
[----:B------:R-:W1:Y:S04]  /*0150*/  LDCU.64 UR8, c[0x0][0x380] ;  /* 0x00007000ff0877ac */ /* 0x000e680008000a00 */
[----:B------:R-:W2:Y:S02]  /*0160*/  LDG.E.U8 R6, desc[UR4][R6.64] ;  /* 0x0000000406067981 */ /* 0x000ea4000c1e1100 */
[----:B--2---:R-:W-:-:S13]  /*0170*/  ISETP.NE.AND P0, PT, R6, RZ, PT ;  /* 0x000000ff0600720c */ /* 0x004fda0003f05270 */
[----:B------:R-:W2:Y:S02]  /*0180*/  @!P0 LDC.64 R10, c[0x0][0x390] ;  /* 0x0000e400ff0a8b82 */ /* 0x000ea40000000a00 */
[----:B--2---:R-:W-:-:S05]  /*0190*/  @!P0 IADD3 R2, P1, PT, R3, R10, RZ ;  /* 0x0000000a03028210 */ /* 0x004fca0007f3e0ff */
[----:B------:R-:W-:-:S05]  /*01a0*/  @!P0 IMAD.X R3, R8, 0x1, R11, P1 ;  /* 0x0000000108038824 */ /* 0x000fca00008e060b */
[----:B------:R4:W2:Y:S01]  /*01b0*/  @!P0 LDG.E.U8 R8, desc[UR4][R2.64] ;  /* 0x0000000402088981 */ /* 0x0008a2000c1e1100 */
[----:B-----5:R-:W-:-:S04]  /*01c0*/  IABS R10, R9 ;  /* 0x00000009000a7213 */ /* 0x020fc80000000000 */
[----:B------:R-:W3:Y:S08]  /*01d0*/  I2F.RP R6, R10 ;  /* 0x0000000a00067306 */ /* 0x000ef00000209400 */
[----:B---3--:R-:W0:Y:S02]  /*01e0*/  MUFU.RCP R6, R6 ;  /* 0x0000000600067308 */ /* 0x008e240000001000 */
[----:B0-----:R-:W-:-:S06]  /*01f0*/  VIADD R5, R6, 0xffffffe ;  /* 0x0ffffffe06057836 */ /* 0x001fcc0000000000 */
[----:B------:R-:W0:Y:S01]  /*0200*/  F2I.FTZ.U32.TRUNC.NTZ R5, R5 ;  /* 0x0000000500057305 */ /* 0x000e22000021f000 */
[----:B----4-:R-:W-:Y:S02]  /*0210*/  VIADD R2, R4, UR7 ;  /* 0x0000000704027c36 */ /* 0x010fe40008000000 */
[----:B------:R-:W-:Y:S02]  /*0220*/  IMAD.MOV.U32 R4, RZ, RZ, RZ ;  /* 0x000000ffff047224 */ /* 0x000fe400078e00ff */
[----:B0-----:R-:W-:-:S04]  /*0230*/  IMAD.MOV R7, RZ, RZ, -R5 ;  /* 0x000000ffff077224 */ /* 0x001fc800078e0a05 */
[----:B------:R-:W-:Y:S01]  /*0240*/  IMAD R3, R7, R10, RZ ;  /* 0x0000000a07037224 */ /* 0x000fe200078e02ff */
[----:B------:R-:W-:-:S03]  /*0250*/  IABS R7, R2 ;  /* 0x0000000200077213 */ /* 0x000fc60000000000 */
[----:B------:R-:W-:Y:S01]  /*0260*/  IMAD.HI.U32 R4, R5, R3, R4 ;  /* 0x0000000305047227 */ /* 0x000fe200078e0004 */
[----:B------:R-:W-:-:S05]  /*0270*/  MOV R3, R7 ;  /* 0x0000000700037202 */ /* 0x000fca0000000f00 */
[----:B------:R-:W-:-:S04]  /*0280*/  IMAD.HI.U32 R4, R4, R3, RZ ;  /* 0x0000000304047227 */ /* 0x000fc800078e00ff */
[----:B------:R-:W-:-:S04]  /*0290*/  IMAD.MOV R4, RZ, RZ, -R4 ;  /* 0x000000ffff047224 */ /* 0x000fc800078e0a04 */
[----:B------:R-:W-:-:S05]  /*02a0*/  IMAD R3, R10, R4, R3 ;  /* 0x000000040a037224 */ /* 0x000fca00078e0203 */
[----:B------:R-:W-:Y:S02]  /*02b0*/  ISETP.GT.U32.AND P1, PT, R10, R3, PT ;  /* 0x000000030a00720c */ /* 0x000fe40003f24070 */
[----:B------:R-:W-:-:S11]  /*02c0*/  ISETP.GE.AND P3, PT, R2, RZ, PT ;  /* 0x000000ff0200720c */ /* 0x000fd60003f66270 */
[----:B------:R-:W-:-:S05]  /*02d0*/  @!P1 IMAD.IADD R3, R3, 0x1, -R10 ;  /* 0x0000000103039824 */ /* 0x000fca00078e0a0a */
[----:B------:R-:W-:Y:S02]  /*02e0*/  ISETP.GT.U32.AND P2, PT, R10, R3, PT ;  /* 0x000000030a00720c */ /* 0x000fe40003f44070 */
[----:B------:R-:W-:-:S11]  /*02f0*/  ISETP.NE.AND P1, PT, R9, RZ, PT ;  /* 0x000000ff0900720c */ /* 0x000fd60003f25270 */
[----:B------:R-:W-:-:S05]  /*0300*/  @!P2 IADD3 R3, PT, PT, R3, -R10, RZ ;  /* 0x8000000a0303a210 */ /* 0x000fca0007ffe0ff */
[----:B------:R-:W-:Y:S01]  /*0310*/  @!P3 IMAD.MOV R3, RZ, RZ, -R3 ;  /* 0x000000ffff03b224 */ /* 0x000fe200078e0a03 */
[----:B------:R-:W-:-:S05]  /*0320*/  @!P1 LOP3.LUT R3, RZ, R9, RZ, 0x33, !PT ;  /* 0x00000009ff039212 */ /* 0x000fca00078e33ff */
[----:B------:R-:W-:-:S05]  /*0330*/  IMAD R0, R3, UR6, R0 ;  /* 0x0000000603007c24 */ /* 0x000fca000f8e0200 */
[----:B-1----:R-:W-:-:S04]  /*0340*/  IADD3 R2, P1, PT, R0, UR8, RZ ;  /* 0x0000000800027c10 */ /* 0x002fc8000ff3e0ff */
[----:B------:R-:W-:Y:S02]  /*0350*/  LEA.HI.X.SX32 R3, R0, UR9, 0x1, P1 ;  /* 0x0000000900037c11 */ /* 0x000fe400088f0eff */
[----:B--2---:R-:W-:-:S04]  /*0360*/  ISETP.NE.OR P0, PT, R8, RZ, P0 ;  /* 0x000000ff0800720c */ /* 0x004fc80000705670 */
[----:B------:R-:W-:-:S05]  /*0370*/  SEL R5, RZ, 0x1, !P0 ;  /* 0x00000001ff057807 */ /* 0x000fca0004000000 */
[----:B------:R-:W-:Y:S01]  /*0380*/  STG.E.U8 desc[UR4][R2.64], R5 ;  /* 0x0000000502007986 */ /* 0x000fe2000c101104 */
[----:B------:R-:W-:Y:S05]  /*0390*/  EXIT ;  /* 0x000000000000794d */ /* 0x000fea0003800000 */
.L_x_25:
        /* <DEDUP_REMOVED lines=14> */
.L_x_33:


//--------------------- .text._Z18copy_arrival_spikePhPKhi --------------------------
	.section	.text._Z18copy_arrival_spikePhPKhi,"ax",@progbits
	.align	128
        .global         _Z18copy_arrival_spikePhPKhi
        .type           _Z18copy_arrival_spikePhPKhi,@function
        .size           _Z18copy_arrival_spikePhPKhi,(.L_x_34 - _Z18copy_arrival_spikePhPKhi)
        .other          _Z18copy_arrival_spikePhPKhi,@"STO_CUDA_ENTRY STV_DEFAULT"
_Z18copy_arrival_spikePhPKhi:
.text._Z18copy_arrival_spikePhPKhi:
        /* <DEDUP_REMOVED lines=8> */
[----:B------:R-:W0:Y:S01]  /*0080*/  LDC R3, c[0x0][0x390] ;  /* 0x0000e400ff037b82 */ /* 0x000e220000000800 */
[----:B------:R-:W1:Y:S01]  /*0090*/  LDCU.128 UR8, c[0x0][0x380] ;  /* 0x00007000ff0877ac */ /* 0x000e620008000c00 */
[----:B------:R-:W2:Y:S01]  /*00a0*/  LDCU.64 UR4, c[0x0][0x358] ;  /* 0x00006b00ff0477ac */ /* 0x000ea20008000a00 */
[----:B0-----:R-:W-:-:S05]  /*00b0*/  IMAD R3, R3, UR6, R0 ;  /* 0x0000000603037c24 */ /* 0x001fca000f8e0200 */
[----:B-1----:R-:W-:-:S04]  /*00c0*/  IADD3 R2, P0, PT, R3, UR10, RZ ;  /* 0x0000000a03027c10 */ /* 0x002fc8000ff1e0ff */
[----:B------:R-:W-:-:S06]  /*00d0*/  LEA.HI.X.SX32 R3, R3, UR11, 0x1, P0 ;  /* 0x0000000b03037c11 */ /* 0x000fcc00080f0eff */
[----:B--2---:R-:W2:Y:S01]  /*00e0*/  LDG.E.U8 R3, desc[UR4][R2.64] ;  /* 0x0000000402037981 */ /* 0x004ea2000c1e1100 */
[----:B------:R-:W-:-:S04]  /*00f0*/  IADD3 R4, P0, PT, R0, UR8, RZ ;  /* 0x0000000800047c10 */ /* 0x000fc8000ff1e0ff */
[----:B------:R-:W-:-:S05]  /*0100*/  LEA.HI.X.SX32 R5, R0, UR9, 0x1, P0 ;  /* 0x0000000900057c11 */ /* 0x000fca00080f0eff */
[----:B--2---:R-:W-:Y:S01]  /*0110*/  STG.E.U8 desc[UR4][R4.64], R3 ;  /* 0x0000000304007986 */ /* 0x004fe2000c101104 */
[----:B------:R-:W-:Y:S05]  /*0120*/  EXIT ;  /* 0x000000000000794d */ /* 0x000fea0003800000 */
.L_x_26:
        /* <DEDUP_REMOVED lines=13> */
.L_x_34:


//--------------------- .text._Z19update_neuron_statePlS_S_PKhPfPhS3_i --------------------------
	.section	.text._Z19update_neuron_statePlS_S_PKhPfPhS3_i,"ax",@progbits
	.align	128
        .global         _Z19update_neuron_statePlS_S_PKhPfPhS3_i
        .type           _Z19update_neuron_statePlS_S_PKhPfPhS3_i,@function
        .size           _Z19update_neuron_statePlS_S_PKhPfPhS3_i,(.L_x_35 - _Z19update_neuron_statePlS_S_PKhPfPhS3_i)
        .other          _Z19update_neuron_statePlS_S_PKhPfPhS3_i,@"STO_CUDA_ENTRY STV_DEFAULT"
_Z19update_neuron_statePlS_S_PKhPfPhS3_i:
.text._Z19update_neuron_statePlS_S_PKhPfPhS3_i:
        /* <DEDUP_REMOVED lines=8> */
[----:B------:R-:W0:Y:S01]  /*0080*/  LDCU.64 UR6, c[0x0][0x398] ;  /* 0x00007300ff0677ac */ /* 0x000e220008000a00 */
[----:B------:R-:W1:Y:S01]  /*0090*/  LDC.64 R14, c[0x0][0x380] ;  /* 0x0000e000ff0e7b82 */ /* 0x000e620000000a00 */
[----:B------:R-:W-:Y:S01]  /*00a0*/  SHF.R.S32.HI R2, RZ, 0x1f, R4 ;  /* 0x0000001fff027819 */ /* 0x000fe20000011404 */
[----:B------:R-:W2:Y:S06]  /*00b0*/  LDCU.64 UR4, c[0x0][0x358] ;  /* 0x00006b00ff0477ac */ /* 0x000eac0008000a00 */
[----:B------:R-:W3:Y:S08]  /*00c0*/  LDC.64 R12, c[0x0][0x388] ;  /* 0x0000e200ff0c7b82 */ /* 0x000ef00000000a00 */
[----:B------:R-:W4:Y:S01]  /*00d0*/  LDC.64 R10, c[0x0][0x390] ;  /* 0x0000e400ff0a7b82 */ /* 0x000f220000000a00 */
[----:B0-----:R-:W-:-:S04]  /*00e0*/  IADD3 R20, P0, PT, R4, UR6, RZ ;  /* 0x0000000604147c10 */ /* 0x001fc8000ff1e0ff */
[----:B------:R-:W-:-:S05]  /*00f0*/  IADD3.X R21, PT, PT, R2, UR7, RZ, P0, !PT ;  /* 0x0000000702157c10 */ /* 0x000fca00087fe4ff */
[----:B--2---:R-:W2:Y:S01]  /*0100*/  LDG.E.U8 R20, desc[UR4][R20.64] ;  /* 0x0000000414147981 */ /* 0x004ea2000c1e1100 */
[----:B-1----:R-:W-:-:S04]  /*0110*/  IMAD.WIDE R14, R4, 0x8, R14 ;  /* 0x00000008040e7825 */ /* 0x002fc800078e020e */
[C---:B---3--:R-:W-:Y:S01]  /*0120*/  IMAD.WIDE R12, R4.reuse, 0x8, R12 ;  /* 0x00000008040c7825 */ /* 0x048fe200078e020c */
[----:B------:R0:W5:Y:S03]  /*0130*/  LDG.E.64 R8, desc[UR4][R14.64] ;  /* 0x000000040e087981 */ /* 0x000166000c1e1b00 */
[----:B------:R-:W-:Y:S01]  /*0140*/  IMAD.MOV.U32 R6, RZ, RZ, RZ ;  /* 0x000000ffff067224 */ /* 0x000fe200078e00ff */
[----:B------:R0:W5:Y:S01]  /*0150*/  LDG.E.64 R16, desc[UR4][R12.64] ;  /* 0x000000040c107981 */ /* 0x000162000c1e1b00 */
[----:B----4-:R-:W-:-:S05]  /*0160*/  IMAD.WIDE R10, R4, 0x8, R10 ;  /* 0x00000008040a7825 */ /* 0x010fca00078e020a */
[----:B------:R0:W5:Y:S01]  /*0170*/  LDG.E.64 R18, desc[UR4][R10.64] ;  /* 0x000000040a127981 */ /* 0x000162000c1e1b00 */
[----:B------:R-:W-:Y:S01]  /*0180*/  BSSY.RECONVERGENT B0, `(.L_x_27) ;  /* 0x0000006000007945 */ /* 0x000fe20003800200 */
[----:B--2---:R-:W-:-:S13]  /*0190*/  ISETP.NE.AND P0, PT, R20, RZ, PT ;  /* 0x000000ff1400720c */ /* 0x004fda0003f05270 */
[----:B0-----:R-:W-:Y:S05]  /*01a0*/  @!P0 BRA `(.L_x_28) ;  /* 0x00000000000c8947 */ /* 0x001fea0003800000 */
[----:B------:R-:W-:-:S13]  /*01b0*/  ISETP.NE.AND P0, PT, R20, 0x1, PT ;  /* 0x000000011400780c */ /* 0x000fda0003f05270 */
[----:B------:R-:W-:Y:S05]  /*01c0*/  @P0 EXIT ;  /* 0x000000000000094d */ /* 0x000fea0003800000 */
[----:B------:R-:W-:-:S07]  /*01d0*/  IMAD.MOV.U32 R6, RZ, RZ, 0x6c ;  /* 0x0000006cff067424 */ /* 0x000fce00078e00ff */
.L_x_28:
[----:B------:R-:W-:Y:S05]  /*01e0*/  BSYNC.RECONVERGENT B0 ;  /* 0x0000000000007941 */ /* 0x000fea0003800200 */
.L_x_27:
[----:B------:R-:W-:Y:S01]  /*01f0*/  IMAD.MOV.U32 R3, RZ, RZ, 0x8 ;  /* 0x00000008ff037424 */ /* 0x000fe200078e00ff */
[----:B-----5:R-:W-:Y:S01]  /*0200*/  ISETP.GE.AND P0, PT, R9, RZ, PT ;  /* 0x000000ff0900720c */ /* 0x020fe20003f06270 */
[----:B------:R-:W-:Y:S01]  /*0210*/  IMAD.MOV.U32 R5, RZ, RZ, 0xc ;  /* 0x0000000cff057424 */ /* 0x000fe200078e00ff */
[----:B------:R-:W0:Y:S01]  /*0220*/  LDC R0, c[0x3][R6+0x4] ;  /* 0x00c0010006007b82 */ /* 0x000e220000000800 */
[-C--:B------:R-:W-:Y:S01]  /*0230*/  IMAD.WIDE.U32 R20, R8, R8.reuse, RZ ;  /* 0x0000000808147225 */ /* 0x080fe200078e00ff */
[----:B------:R-:W-:Y:S01]  /*0240*/  SEL R3, R3, 0x20, !P0 ;  /* 0x0000002003037807 */ /* 0x000fe20004000000 */
[----:B------:R-:W1:Y:S04]  /*0250*/  LDCU.64 UR6, c[0x0][0x3a8] ;  /* 0x00007500ff0677ac */ /* 0x000e680008000a00 */
[C---:B------:R-:W-:Y:S01]  /*0260*/  IMAD.IADD R26, R6.reuse, 0x1, R3 ;  /* 0x00000001061a7824 */ /* 0x040fe200078e0203 */
[----:B------:R-:W-:Y:S01]  /*0270*/  SEL R3, R5, 0x24, !P0 ;  /* 0x0000002405037807 */ /* 0x000fe20004000000 */
[----:B------:R-:W-:Y:S01]  /*0280*/  IMAD R5, R9, R8, RZ ;  /* 0x0000000809057224 */ /* 0x000fe200078e02ff */
[----:B------:R-:W2:Y:S03]  /*0290*/  LDC.64 R22, c[0x0][0x3a0] ;  /* 0x0000e800ff167b82 */ /* 0x000ea60000000a00 */
[----:B------:R-:W-:-:S02]  /*02a0*/  IMAD.IADD R28, R6, 0x1, R3 ;  /* 0x00000001061c7824 */ /* 0x000fc400078e0203 */
[----:B------:R-:W-:-:S03]  /*02b0*/  IMAD R5, R8, R9, R5 ;  /* 0x0000000908057224 */ /* 0x000fc600078e0205 */
[----:B------:R-:W3:Y:S01]  /*02c0*/  LDC R26, c[0x3][R26] ;  /* 0x00c000001a1a7b82 */ /* 0x000ee20000000800 */
[----:B------:R-:W-:-:S07]  /*02d0*/  IMAD.IADD R7, R21, 0x1, R5 ;  /* 0x0000000115077824 */ /* 0x000fce00078e0205 */
[----:B------:R-:W4:Y:S08]  /*02e0*/  LDC R27, c[0x3][R28] ;  /* 0x00c000001c1b7b82 */ /* 0x000f300000000800 */
[----:B------:R-:W1:Y:S01]  /*02f0*/  LDC R3, c[0x3][R6] ;  /* 0x00c0000006037b82 */ /* 0x000e620000000800 */
[----:B--2---:R-:W-:Y:S01]  /*0300*/  IMAD.WIDE R22, R4, 0x4, R22 ;  /* 0x0000000404167825 */ /* 0x004fe200078e0216 */
[----:B0-----:R-:W-:-:S02]  /*0310*/  SHF.R.U32.HI R5, RZ, R0, R7 ;  /* 0x00000000ff057219 */ /* 0x001fc40000011607 */
[----:B------:R-:W-:Y:S02]  /*0320*/  SHF.R.U64 R7, R20, R0, R7 ;  /* 0x0000000014077219 */ /* 0x000fe40000001207 */
[----:B---3--:R-:W-:Y:S01]  /*0330*/  SHF.R.S32.HI R20, RZ, 0x1f, R26 ;  /* 0x0000001fff147819 */ /* 0x008fe2000001141a */
[----:B------:R-:W-:-:S04]  /*0340*/  IMAD R25, R5, R26, RZ ;  /* 0x0000001a05197224 */ /* 0x000fc800078e02ff */
[----:B------:R-:W-:Y:S01]  /*0350*/  IMAD R25, R20, R7, R25 ;  /* 0x0000000714197224 */ /* 0x000fe200078e0219 */
[----:B----4-:R-:W-:Y:S01]  /*0360*/  SHF.R.S32.HI R21, RZ, 0x1f, R27 ;  /* 0x0000001fff157819 */ /* 0x010fe2000001141b */
[----:B------:R-:W-:-:S04]  /*0370*/  IMAD R20, R9, R27, RZ ;  /* 0x0000001b09147224 */ /* 0x000fc800078e02ff */
[C---:B------:R-:W-:Y:S02]  /*0380*/  IMAD R29, R8.reuse, R21, R20 ;  /* 0x00000015081d7224 */ /* 0x040fe400078e0214 */
[----:B------:R-:W-:-:S04]  /*0390*/  IMAD.WIDE.U32 R20, R8, R27, RZ ;  /* 0x0000001b08147225 */ /* 0x000fc800078e00ff */
[----:B------:R-:W-:-:S05]  /*03a0*/  IMAD.IADD R24, R21, 0x1, R29 ;  /* 0x0000000115187824 */ /* 0x000fca00078e021d */
[----:B-1----:R-:W-:Y:S01]  /*03b0*/  SHF.R.S64 R27, R20, R3, R24 ;  /* 0x00000003141b7219 */ /* 0x002fe20000001018 */
[----:B------:R-:W-:-:S04]  /*03c0*/  IMAD.WIDE.U32 R20, R7, R26, RZ ;  /* 0x0000001a07147225 */ /* 0x000fc800078e00ff */
[----:B------:R-:W-:-:S05]  /*03d0*/  IMAD.IADD R26, R21, 0x1, R25 ;  /* 0x00000001151a7824 */ /* 0x000fca00078e0219 */
[----:B------:R-:W-:Y:S02]  /*03e0*/  SHF.R.S64 R21, R20, R3, R26 ;  /* 0x0000000314157219 */ /* 0x000fe4000000101a */
[----:B------:R-:W2:Y:S01]  /*03f0*/  LDG.E R20, desc[UR4][R22.64] ;  /* 0x0000000416147981 */ /* 0x000ea2000c1e1900 */
[----:B------:R-:W0:Y:S01]  /*0400*/  LDC R25, c[0x3][R6+0x14] ;  /* 0x00c0050006197b82 */ /* 0x000e220000000800 */
[----:B------:R-:W-:Y:S01]  /*0410*/  IMAD.MOV.U32 R29, RZ, RZ, 0x10 ;  /* 0x00000010ff1d7424 */ /* 0x000fe200078e00ff */
[----:B------:R-:W-:Y:S02]  /*0420*/  IADD3 R21, P1, P2, R21, R27, R8 ;  /* 0x0000001b15157210 */ /* 0x000fe40007a3e008 */
[-C--:B------:R-:W-:Y:S02]  /*0430*/  SHF.R.S32.HI R27, RZ, R3.reuse, R24 ;  /* 0x00000003ff1b7219 */ /* 0x080fe40000011418 */
[----:B------:R-:W-:Y:S02]  /*0440*/  SEL R29, R29, 0x28, !P0 ;  /* 0x000000281d1d7807 */ /* 0x000fe40004000000 */
[----:B------:R-:W-:-:S03]  /*0450*/  SHF.R.S32.HI R8, RZ, R3, R26 ;  /* 0x00000003ff087219 */ /* 0x000fc6000001141a */
[----:B------:R-:W-:Y:S01]  /*0460*/  IMAD.IADD R29, R6, 0x1, R29 ;  /* 0x00000001061d7824 */ /* 0x000fe200078e021d */
[----:B------:R-:W-:-:S03]  /*0470*/  IADD3.X R24, PT, PT, R8, R27, R9, P1, P2 ;  /* 0x0000001b08187210 */ /* 0x000fc60000fe4409 */
[----:B------:R-:W1:Y:S01]  /*0480*/  LDC R28, c[0x3][R29] ;  /* 0x00c000001d1c7b82 */ /* 0x000e620000000800 */
[----:B0-----:R-:W-:Y:S01]  /*0490*/  SHF.R.S32.HI R9, RZ, 0x1f, R25 ;  /* 0x0000001fff097819 */ /* 0x001fe20000011419 */
[----:B------:R-:W-:-:S04]  /*04a0*/  IMAD R8, R17, R25, RZ ;  /* 0x0000001911087224 */ /* 0x000fc800078e02ff */
[C---:B------:R-:W-:Y:S02]  /*04b0*/  IMAD R27, R16.reuse, R9, R8 ;  /* 0x00000009101b7224 */ /* 0x040fe400078e0208 */
[----:B------:R-:W-:Y:S02]  /*04c0*/  IMAD.WIDE.U32 R8, R16, R25, RZ ;  /* 0x0000001910087225 */ /* 0x000fe400078e00ff */
[----:B------:R-:W0:Y:S02]  /*04d0*/  LDC R25, c[0x3][R6+0x1c] ;  /* 0x00c0070006197b82 */ /* 0x000e240000000800 */
[----:B------:R-:W-:Y:S02]  /*04e0*/  IMAD.IADD R26, R9, 0x1, R27 ;  /* 0x00000001091a7824 */ /* 0x000fe400078e021b */
[----:B------:R-:W-:Y:S01]  /*04f0*/  IMAD.MOV.U32 R9, RZ, RZ, 0x1 ;  /* 0x00000001ff097424 */ /* 0x000fe200078e00ff */
[----:B-1----:R-:W-:Y:S02]  /*0500*/  SHF.R.S32.HI R27, RZ, 0x1f, R28 ;  /* 0x0000001fff1b7819 */ /* 0x002fe4000001141c */
[----:B------:R-:W-:-:S02]  /*0510*/  SHF.R.S64 R8, R8, R3, R26 ;  /* 0x0000000308087219 */ /* 0x000fc4000000101a */
[----:B------:R-:W-:Y:S02]  /*0520*/  SHF.L.U32 R9, R9, R0, RZ ;  /* 0x0000000009097219 */ /* 0x000fe400000006ff */
[----:B------:R-:W-:Y:S02]  /*0530*/  IADD3 R21, P0, P1, R8, R21, R28 ;  /* 0x0000001508157210 */ /* 0x000fe4000791e01c */
[----:B------:R-:W-:-:S05]  /*0540*/  I2FP.F32.S32 R9, R9 ;  /* 0x0000000900097245 */ /* 0x000fca0000201400 */
[----:B--2---:R-:W-:Y:S01]  /*0550*/  FMUL R29, R20, R9 ;  /* 0x00000009141d7220 */ /* 0x004fe20000400000 */
[----:B------:R-:W-:-:S03]  /*0560*/  SHF.R.S32.HI R20, RZ, R3, R26 ;  /* 0x00000003ff147219 */ /* 0x000fc6000001141a */
[----:B------:R-:W1:Y:S01]  /*0570*/  F2I.S64.TRUNC R8, R29 ;  /* 0x0000001d00087311 */ /* 0x000e62000020d900 */
[----:B------:R-:W-:Y:S02]  /*0580*/  IADD3.X R20, PT, PT, R20, R24, R27, P0, P1 ;  /* 0x0000001814147210 */ /* 0x000fe400007e241b */
[----:B0-----:R-:W-:Y:S01]  /*0590*/  SHF.R.S32.HI R27, RZ, 0x1f, R25 ;  /* 0x0000001fff1b7819 */ /* 0x001fe20000011419 */
[----:B-1----:R-:W-:-:S04]  /*05a0*/  IMAD R9, R9, R25, RZ ;  /* 0x0000001909097224 */ /* 0x002fc800078e02ff */
[C---:B------:R-:W-:Y:S02]  /*05b0*/  IMAD R24, R8.reuse, R27, R9 ;  /* 0x0000001b08187224 */ /* 0x040fe400078e0209 */
[----:B------:R-:W0:Y:S01]  /*05c0*/  LDC R27, c[0x3][R6+0x18] ;  /* 0x00c00600061b7b82 */ /* 0x000e220000000800 */
[----:B------:R-:W-:-:S04]  /*05d0*/  IMAD.WIDE.U32 R8, R8, R25, RZ ;  /* 0x0000001908087225 */ /* 0x000fc800078e00ff */
[----:B------:R-:W-:-:S05]  /*05e0*/  IMAD.IADD R24, R9, 0x1, R24 ;  /* 0x0000000109187824 */ /* 0x000fca00078e0218 */
[----:B------:R-:W-:Y:S02]  /*05f0*/  SHF.R.S64 R28, R8, R3, R24 ;  /* 0x00000003081c7219 */ /* 0x000fe40000001018 */
[----:B0-----:R-:W-:Y:S01]  /*0600*/  SHF.R.S32.HI R9, RZ, 0x1f, R27 ;  /* 0x0000001fff097819 */ /* 0x001fe2000001141b */
[----:B------:R-:W-:-:S04]  /*0610*/  IMAD R8, R19, R27, RZ ;  /* 0x0000001b13087224 */ /* 0x000fc800078e02ff */
[C---:B------:R-:W-:Y:S02]  /*0620*/  IMAD R25, R18.reuse, R9, R8 ;  /* 0x0000000912197224 */ /* 0x040fe400078e0208 */
[----:B------:R-:W-:-:S04]  /*0630*/  IMAD.WIDE.U32 R8, R18, R27, RZ ;  /* 0x0000001b12087225 */ /* 0x000fc800078e00ff */
[----:B------:R-:W-:Y:S01]  /*0640*/  IMAD.IADD R26, R9, 0x1, R25 ;  /* 0x00000001091a7824 */ /* 0x000fe200078e0219 */
[-C--:B------:R-:W-:Y:S01]  /*0650*/  SHF.R.S32.HI R9, RZ, R3.reuse, R24 ;  /* 0x00000003ff097219 */ /* 0x080fe20000011418 */
[----:B------:R-:W0:Y:S03]  /*0660*/  LDC R25, c[0x3][R6+0x2c] ;  /* 0x00c00b0006197b82 */ /* 0x000e260000000800 */
[-CC-:B------:R-:W-:Y:S02]  /*0670*/  SHF.R.S64 R8, R8, R3.reuse, R26.reuse ;  /* 0x0000000308087219 */ /* 0x180fe4000000101a */
[----:B------:R-:W-:Y:S02]  /*0680*/  SHF.R.S32.HI R26, RZ, R3, R26 ;  /* 0x00000003ff1a7219 */ /* 0x000fe4000001141a */
[----:B------:R-:W-:-:S04]  /*0690*/  IADD3 R8, P0, P1, R28, R21, R8 ;  /* 0x000000151c087210 */ /* 0x000fc8000791e008 */
[----:B------:R-:W-:Y:S01]  /*06a0*/  IADD3.X R9, PT, PT, R9, R20, R26, P0, P1 ;  /* 0x0000001409097210 */ /* 0x000fe200007e241a */
[----:B------:R-:W-:-:S04]  /*06b0*/  IMAD.MOV.U32 R20, RZ, RZ, 0x34 ;  /* 0x00000034ff147424 */ /* 0x000fc800078e00ff */
[----:B------:R1:W-:Y:S01]  /*06c0*/  STG.E.64 desc[UR4][R14.64], R8 ;  /* 0x000000080e007986 */ /* 0x0003e2000c101b04 */
[----:B0-----:R-:W-:Y:S02]  /*06d0*/  SHF.R.S32.HI R21, RZ, 0x1f, R25 ;  /* 0x0000001fff157819 */ /* 0x001fe40000011419 */
[----:B------:R-:W-:Y:S01]  /*06e0*/  ISETP.GE.U32.AND P0, PT, R8, R25, PT ;  /* 0x000000190800720c */ /* 0x000fe20003f06070 */
[----:B------:R-:W-:-:S03]  /*06f0*/  IMAD.MOV.U32 R25, RZ, RZ, 0x30 ;  /* 0x00000030ff197424 */ /* 0x000fc600078e00ff */
[----:B------:R-:W-:-:S04]  /*0700*/  ISETP.GE.AND.EX P0, PT, R9, R21, PT, P0 ;  /* 0x000000150900720c */ /* 0x000fc80003f06300 */
[----:B------:R-:W-:Y:S02]  /*0710*/  SEL R21, R20, 0x44, !P0 ;  /* 0x0000004414157807 */ /* 0x000fe40004000000 */
[----:B------:R-:W-:-:S03]  /*0720*/  SEL R25, R25, 0x40, !P0 ;  /* 0x0000004019197807 */ /* 0x000fc60004000000 */
[C---:B------:R-:W-:Y:S02]  /*0730*/  IMAD.IADD R24, R6.reuse, 0x1, R21 ;  /* 0x0000000106187824 */ /* 0x040fe400078e0215 */
[----:B------:R-:W-:Y:S02]  /*0740*/  IMAD.IADD R26, R6, 0x1, R25 ;  /* 0x00000001061a7824 */ /* 0x000fe400078e0219 */
[----:B------:R-:W0:Y:S08]  /*0750*/  LDC R21, c[0x3][R24] ;  /* 0x00c0000018157b82 */ /* 0x000e300000000800 */
[----:B------:R-:W2:Y:S01]  /*0760*/  LDC R26, c[0x3][R26] ;  /* 0x00c000001a1a7b82 */ /* 0x000ea20000000800 */
[----:B0-----:R-:W-:Y:S01]  /*0770*/  SHF.R.S32.HI R25, RZ, 0x1f, R21 ;  /* 0x0000001fff197819 */ /* 0x001fe20000011415 */
[----:B------:R-:W-:-:S04]  /*0780*/  IMAD R20, R9, R21, RZ ;  /* 0x0000001509147224 */ /* 0x000fc800078e02ff */
[----:B------:R-:W-:Y:S02]  /*0790*/  IMAD R25, R25, R8, R20 ;  /* 0x0000000819197224 */ /* 0x000fe400078e0214 */
[----:B------:R-:W-:-:S04]  /*07a0*/  IMAD.WIDE.U32 R20, R8, R21, RZ ;  /* 0x0000001508147225 */ /* 0x000fc800078e00ff */
[----:B------:R-:W-:Y:S02]  /*07b0*/  IMAD.IADD R24, R21, 0x1, R25 ;  /* 0x0000000115187824 */ /* 0x000fe400078e0219 */
[----:B--2---:R-:W-:-:S03]  /*07c0*/  IMAD R21, R5, R26, RZ ;  /* 0x0000001a05157224 */ /* 0x004fc600078e02ff */
[----:B------:R-:W-:Y:S02]  /*07d0*/  SHF.R.S64 R25, R20, R3, R24 ;  /* 0x0000000314197219 */ /* 0x000fe40000001018 */
[----:B------:R-:W-:-:S05]  /*07e0*/  SHF.R.S32.HI R20, RZ, 0x1f, R26 ;  /* 0x0000001fff147819 */ /* 0x000fca000001141a */
[----:B------:R-:W-:Y:S02]  /*07f0*/  IMAD R27, R20, R7, R21 ;  /* 0x00000007141b7224 */ /* 0x000fe400078e0215 */
[----:B------:R-:W-:-:S04]  /*0800*/  IMAD.WIDE.U32 R20, R7, R26, RZ ;  /* 0x0000001a07147225 */ /* 0x000fc800078e00ff */
[----:B------:R-:W-:Y:S02]  /*0810*/  IMAD.IADD R28, R21, 0x1, R27 ;  /* 0x00000001151c7824 */ /* 0x000fe400078e021b */
[----:B------:R-:W0:Y:S03]  /*0820*/  LDC R21, c[0x3][R6+0x3c] ;  /* 0x00c00f0006157b82 */ /* 0x000e260000000800 */
[----:B------:R-:W-:Y:S02]  /*0830*/  SHF.R.S64 R27, R20, R3, R28 ;  /* 0x00000003141b7219 */ /* 0x000fe4000000101c */
[----:B0-----:R-:W-:Y:S01]  /*0840*/  SHF.R.S32.HI R29, RZ, 0x1f, R21 ;  /* 0x0000001fff1d7819 */ /* 0x001fe20000011415 */
[----:B------:R-:W-:-:S04]  /*0850*/  IMAD R20, R17, R21, RZ ;  /* 0x0000001511147224 */ /* 0x000fc800078e02ff */
[C---:B------:R-:W-:Y:S02]  /*0860*/  IMAD R29, R16.reuse, R29, R20 ;  /* 0x0000001d101d7224 */ /* 0x040fe400078e0214 */
[----:B------:R-:W-:-:S04]  /*0870*/  IMAD.WIDE.U32 R20, R16, R21, RZ ;  /* 0x0000001510147225 */ /* 0x000fc800078e00ff */
[----:B------:R-:W-:Y:S01]  /*0880*/  IMAD.IADD R26, R21, 0x1, R29 ;  /* 0x00000001151a7824 */ /* 0x000fe200078e021d */
[----:B------:R-:W-:Y:S01]  /*0890*/  IADD3 R21, P1, P2, R27, R25, R16 ;  /* 0x000000191b157210 */ /* 0x000fe20007a3e010 */
[----:B------:R-:W-:Y:S01]  /*08a0*/  IMAD.MOV.U32 R29, RZ, RZ, 0x38 ;  /* 0x00000038ff1d7424 */ /* 0x000fe200078e00ff */
[-C--:B------:R-:W-:Y:S01]  /*08b0*/  SHF.R.S32.HI R25, RZ, R3.reuse, R24 ;  /* 0x00000003ff197219 */ /* 0x080fe20000011418 */
[----:B------:R-:W-:Y:S01]  /*08c0*/  IMAD.MOV.U32 R27, RZ, RZ, 0x54 ;  /* 0x00000054ff1b7424 */ /* 0x000fe200078e00ff */
[----:B------:R-:W-:Y:S02]  /*08d0*/  SHF.R.S32.HI R16, RZ, R3, R28 ;  /* 0x00000003ff107219 */ /* 0x000fe4000001141c */
[----:B------:R-:W-:Y:S02]  /*08e0*/  SEL R29, R29, 0x48, !P0 ;  /* 0x000000481d1d7807 */ /* 0x000fe40004000000 */
[----:B------:R-:W-:Y:S02]  /*08f0*/  IADD3.X R28, PT, PT, R16, R25, R17, P1, P2 ;  /* 0x00000019101c7210 */ /* 0x000fe40000fe4411 */
[----:B------:R-:W0:Y:S01]  /*0900*/  LDC R25, c[0x3][R6+0x4c] ;  /* 0x00c0130006197b82 */ /* 0x000e220000000800 */
[----:B------:R-:W-:Y:S01]  /*0910*/  IMAD.IADD R29, R6, 0x1, R29 ;  /* 0x00000001061d7824 */ /* 0x000fe200078e021d */
[----:B------:R-:W-:-:S02]  /*0920*/  SHF.R.S64 R20, R20, R3, R26 ;  /* 0x0000000314147219 */ /* 0x000fc4000000101a */
[----:B------:R-:W-:-:S04]  /*0930*/  SHF.R.S32.HI R26, RZ, R3, R26 ;  /* 0x00000003ff1a7219 */ /* 0x000fc8000001141a */
[----:B------:R-:W2:Y:S01]  /*0940*/  LDC R17, c[0x3][R29] ;  /* 0x00c000001d117b82 */ /* 0x000ea20000000800 */
[----:B0-----:R-:W-:Y:S02]  /*0950*/  ISETP.GE.U32.AND P0, PT, R8, R25, PT ;  /* 0x000000190800720c */ /* 0x001fe40003f06070 */
[----:B------:R-:W-:-:S04]  /*0960*/  SHF.R.S32.HI R25, RZ, 0x1f, R25 ;  /* 0x0000001fff197819 */ /* 0x000fc80000011419 */
[----:B------:R-:W-:Y:S01]  /*0970*/  ISETP.GE.AND.EX P0, PT, R9, R25, PT, P0 ;  /* 0x000000190900720c */ /* 0x000fe20003f06300 */
[----:B------:R-:W-:Y:S01]  /*0980*/  IMAD.MOV.U32 R25, RZ, RZ, 0x50 ;  /* 0x00000050ff197424 */ /* 0x000fe200078e00ff */
[----:B--2---:R-:W-:Y:S01]  /*0990*/  IADD3 R16, P1, P2, R20, R21, R17 ;  /* 0x0000001514107210 */ /* 0x004fe20007a3e011 */
[----:B------:R-:W-:Y:S01]  /*09a0*/  IMAD.MOV.U32 R21, RZ, RZ, 0x58 ;  /* 0x00000058ff157424 */ /* 0x000fe200078e00ff */
[----:B------:R-:W-:Y:S02]  /*09b0*/  SEL R27, R27, 0x64, !P0 ;  /* 0x000000641b1b7807 */ /* 0x000fe40004000000 */
[----:B------:R-:W-:Y:S02]  /*09c0*/  SEL R25, R25, 0x60, !P0 ;  /* 0x0000006019197807 */ /* 0x000fe40004000000 */
[----:B------:R-:W-:Y:S01]  /*09d0*/  SEL R21, R21, 0x68, !P0 ;  /* 0x0000006815157807 */ /* 0x000fe20004000000 */
[C---:B------:R-:W-:Y:S01]  /*09e0*/  IMAD.IADD R27, R6.reuse, 0x1, R27 ;  /* 0x00000001061b7824 */ /* 0x040fe200078e021b */
[----:B------:R-:W-:Y:S01]  /*09f0*/  SHF.R.S32.HI R17, RZ, 0x1f, R17 ;  /* 0x0000001fff117819 */ /* 0x000fe20000011411 */
[----:B------:R-:W-:-:S02]  /*0a00*/  IMAD.IADD R24, R6, 0x1, R25 ;  /* 0x0000000106187824 */ /* 0x000fc400078e0219 */
[----:B------:R0:W2:Y:S01]  /*0a10*/  LDC R25, c[0x3][R27] ;  /* 0x00c000001b197b82 */ /* 0x0000a20000000800 */
[----:B------:R-:W-:Y:S01]  /*0a20*/  IMAD.IADD R20, R6, 0x1, R21 ;  /* 0x0000000106147824 */ /* 0x000fe200078e0215 */
[----:B------:R-:W-:-:S05]  /*0a30*/  IADD3.X R17, PT, PT, R26, R28, R17, P1, P2 ;  /* 0x0000001c1a117210 */ /* 0x000fca0000fe4411 */
[----:B------:R-:W-:Y:S01]  /*0a40*/  STG.E.64 desc[UR4][R12.64], R16 ;  /* 0x000000100c007986 */ /* 0x000fe2000c101b04 */
[----:B------:R-:W3:Y:S08]  /*0a50*/  LDC R24, c[0x3][R24] ;  /* 0x00c0000018187b82 */ /* 0x000ef00000000800 */
[----:B0-----:R-:W0:Y:S08]  /*0a60*/  LDC R27, c[0x3][R6+0x5c] ;  /* 0x00c01700061b7b82 */ /* 0x001e300000000800 */
[----:B------:R4:W1:Y:S01]  /*0a70*/  LDC R26, c[0x3][R20] ;  /* 0x00c00000141a7b82 */ /* 0x0008620000000800 */
[----:B--2---:R-:W-:-:S02]  /*0a80*/  IMAD R21, R9, R25, RZ ;  /* 0x0000001909157224 */ /* 0x004fc400078e02ff */
[----:B---3--:R-:W-:Y:S01]  /*0a90*/  IMAD R29, R5, R24, RZ ;  /* 0x00000018051d7224 */ /* 0x008fe200078e02ff */
[----:B------:R-:W-:Y:S02]  /*0aa0*/  SHF.R.S32.HI R5, RZ, 0x1f, R25 ;  /* 0x0000001fff057819 */ /* 0x000fe40000011419 */
[----:B------:R-:W-:-:S03]  /*0ab0*/  SHF.R.S32.HI R28, RZ, 0x1f, R24 ;  /* 0x0000001fff1c7819 */ /* 0x000fc60000011418 */
[----:B------:R-:W-:Y:S02]  /*0ac0*/  IMAD R5, R5, R8, R21 ;  /* 0x0000000805057224 */ /* 0x000fe400078e0215 */
[----:B----4-:R-:W-:-:S04]  /*0ad0*/  IMAD.WIDE.U32 R20, R7, R24, RZ ;  /* 0x0000001807147225 */ /* 0x010fc800078e00ff */
[----:B------:R-:W-:Y:S01]  /*0ae0*/  IMAD R29, R28, R7, R29 ;  /* 0x000000071c1d7224 */ /* 0x000fe200078e021d */
[----:B0-----:R-:W-:Y:S01]  /*0af0*/  SHF.R.S32.HI R7, RZ, 0x1f, R27 ;  /* 0x0000001fff077819 */ /* 0x001fe2000001141b */
[----:B------:R-:W-:-:S04]  /*0b00*/  IMAD.WIDE.U32 R24, R8, R25, RZ ;  /* 0x0000001908187225 */ /* 0x000fc800078e00ff */
[----:B------:R-:W-:Y:S02]  /*0b10*/  IMAD.IADD R28, R21, 0x1, R29 ;  /* 0x00000001151c7824 */ /* 0x000fe400078e021d */
[----:B------:R-:W-:Y:S02]  /*0b20*/  IMAD.IADD R5, R25, 0x1, R5 ;  /* 0x0000000119057824 */ /* 0x000fe400078e0205 */
[----:B------:R-:W-:Y:S01]  /*0b30*/  IMAD.MOV.U32 R21, RZ, RZ, 0x4 ;  /* 0x00000004ff157424 */ /* 0x000fe200078e00ff */
[-C--:B------:R-:W-:Y:S02]  /*0b40*/  SHF.R.S64 R25, R20, R3.reuse, R28 ;  /* 0x0000000314197219 */ /* 0x080fe4000000101c */
[-CC-:B------:R-:W-:Y:S02]  /*0b50*/  SHF.R.S64 R24, R24, R3.reuse, R5.reuse ;  /* 0x0000000318187219 */ /* 0x180fe40000001005 */
[----:B------:R-:W-:Y:S02]  /*0b60*/  SHF.R.S32.HI R5, RZ, R3, R5 ;  /* 0x00000003ff057219 */ /* 0x000fe40000011405 */
[----:B------:R-:W-:Y:S01]  /*0b70*/  IADD3 R25, P0, P1, R25, R24, R18 ;  /* 0x0000001819197210 */ /* 0x000fe2000791e012 */
[----:B------:R-:W-:Y:S01]  /*0b80*/  IMAD R24, R19, R27, RZ ;  /* 0x0000001b13187224 */ /* 0x000fe200078e02ff */
[----:B------:R-:W-:-:S03]  /*0b90*/  SHF.L.U32 R21, R21, R0, RZ ;  /* 0x0000000015157219 */ /* 0x000fc600000006ff */
[C---:B------:R-:W-:Y:S02]  /*0ba0*/  IMAD R29, R18.reuse, R7, R24 ;  /* 0x00000007121d7224 */ /* 0x040fe400078e0218 */
[----:B------:R-:W-:Y:S01]  /*0bb0*/  IMAD.WIDE.U32 R6, R18, R27, RZ ;  /* 0x0000001b12067225 */ /* 0x000fe200078e00ff */
[----:B------:R-:W-:-:S03]  /*0bc0*/  SHF.R.S32.HI R18, RZ, R3, R28 ;  /* 0x00000003ff127219 */ /* 0x000fc6000001141c */
[----:B------:R-:W-:Y:S01]  /*0bd0*/  IMAD.IADD R0, R7, 0x1, R29 ;  /* 0x0000000107007824 */ /* 0x000fe200078e021d */
[----:B------:R-:W-:Y:S02]  /*0be0*/  IADD3.X R19, PT, PT, R18, R5, R19, P0, P1 ;  /* 0x0000000512137210 */ /* 0x000fe400007e2413 */
[----:B------:R-:W-:Y:S02]  /*0bf0*/  SHF.R.S32.HI R5, RZ, 0x1f, R21 ;  /* 0x0000001fff057819 */ /* 0x000fe40000011415 */
[----:B------:R-:W-:Y:S02]  /*0c00*/  ISETP.GT.U32.AND P0, PT, R8, R21, PT ;  /* 0x000000150800720c */ /* 0x000fe40003f04070 */
[----:B------:R-:W-:Y:S02]  /*0c10*/  SHF.R.S64 R6, R6, R3, R0 ;  /* 0x0000000306067219 */ /* 0x000fe40000001000 */
[----:B------:R-:W-:Y:S02]  /*0c20*/  ISETP.GT.AND.EX P0, PT, R9, R5, PT, P0 ;  /* 0x000000050900720c */ /* 0x000fe40003f04300 */
[----:B-1----:R-:W-:-:S02]  /*0c30*/  IADD3 R18, P1, P2, R6, R25, R26 ;  /* 0x0000001906127210 */ /* 0x002fc40007a3e01a */
[----:B------:R-:W-:Y:S02]  /*0c40*/  SHF.R.S32.HI R3, RZ, R3, R0 ;  /* 0x00000003ff037219 */ /* 0x000fe40000011400 */
[----:B------:R-:W-:Y:S02]  /*0c50*/  SHF.R.S32.HI R26, RZ, 0x1f, R26 ;  /* 0x0000001fff1a7819 */ /* 0x000fe4000001141a */
[----:B------:R-:W-:Y:S02]  /*0c60*/  IADD3 R6, P3, PT, R4, UR6, RZ ;  /* 0x0000000604067c10 */ /* 0x000fe4000ff7e0ff */
[----:B------:R-:W-:Y:S02]  /*0c70*/  IADD3.X R19, PT, PT, R3, R19, R26, P1, P2 ;  /* 0x0000001303137210 */ /* 0x000fe40000fe441a */
[----:B------:R-:W-:Y:S01]  /*0c80*/  IADD3.X R7, PT, PT, R2, UR7, RZ, P3, !PT ;  /* 0x0000000702077c10 */ /* 0x000fe20009ffe4ff */
[----:B------:R-:W0:Y:S02]  /*0c90*/  LDCU.64 UR6, c[0x0][0x3b0] ;  /* 0x00007600ff0677ac */ /* 0x000e240008000a00 */
[----:B------:R-:W-:Y:S04]  /*0ca0*/  STG.E.64 desc[UR4][R10.64], R18 ;  /* 0x000000120a007986 */ /* 0x000fe8000c101b04 */
[----:B------:R-:W2:Y:S01]  /*0cb0*/  @P0 LDG.E.U8 R0, desc[UR4][R6.64] ;  /* 0x0000000406000981 */ /* 0x000ea2000c1e1100 */
[----:B------:R-:W-:-:S02]  /*0cc0*/  ISETP.GT.U32.AND P3, PT, R8, R21, PT ;  /* 0x000000150800720c */ /* 0x000fc40003f64070 */
[----:B0-----:R-:W-:Y:S02]  /*0cd0*/  IADD3 R4, P2, PT, R4, UR6, RZ ;  /* 0x0000000604047c10 */ /* 0x001fe4000ff5e0ff */
[----:B--2---:R-:W-:Y:S02]  /*0ce0*/  ISETP.EQ.AND P1, PT, R0, RZ, P0 ;  /* 0x000000ff0000720c */ /* 0x004fe40000722270 */
[----:B------:R-:W-:Y:S02]  /*0cf0*/  ISETP.GT.AND.EX P0, PT, R9, R5, PT, P3 ;  /* 0x000000050900720c */ /* 0x000fe40003f04330 */
[----:B------:R-:W-:Y:S02]  /*0d00*/  IADD3.X R5, PT, PT, R2, UR7, RZ, P2, !PT ;  /* 0x0000000702057c10 */ /* 0x000fe400097fe4ff */
[----:B------:R-:W-:Y:S02]  /*0d10*/  SEL R3, RZ, 0x1, !P1 ;  /* 0x00000001ff037807 */ /* 0x000fe40004800000 */
[----:B------:R-:W-:-:S03]  /*0d20*/  SEL R9, RZ, 0x1, !P0 ;  /* 0x00000001ff097807 */ /* 0x000fc60004000000 */
[----:B------:R-:W-:Y:S04]  /*0d30*/  STG.E.U8 desc[UR4][R4.64], R3 ;  /* 0x0000000304007986 */ /* 0x000fe8000c101104 */
[----:B------:R-:W-:Y:S04]  /*0d40*/  STG.E.U8 desc[UR4][R6.64], R9 ;  /* 0x0000000906007986 */ /* 0x000fe8000c101104 */
[----:B------:R-:W-:Y:S01]  /*0d50*/  STG.E desc[UR4][R22.64], RZ ;  /* 0x000000ff16007986 */ /* 0x000fe2000c101904 */
[----:B------:R-:W-:Y:S05]  /*0d60*/  EXIT ;  /* 0x000000000000794d */ /* 0x000fea0003800000 */
.L_x_29:
        /* <DEDUP_REMOVED lines=9> */
.L_x_35:


//--------------------- .nv.shared.reserved.0     --------------------------
	.section	.nv.shared.reserved.0,"aw",@nobits
	.weak		__nv_reservedSMEM_offset_0_alias
	.size		__nv_reservedSMEM_offset_0_alias, 0, 64
	.other		__nv_reservedSMEM_offset_0_alias,@"STO_CUDA_RESERVED_SHARED STV_DEFAULT"
__nv_reservedSMEM_offset_0_alias:
	.zero		0
	.zero		64


//--------------------- .nv.constant0._Z11mat_vec_mulPfPKiPKfS3_ --------------------------
	.section	.nv.constant0._Z11mat_vec_mulPfPKiPKfS3_,"a",@progbits
	.sectionflags	@""
	.align	4
.nv.constant0._Z11mat_vec_mulPfPKiPKfS3_:
	.zero		928


//--------------------- .nv.constant0._Z13synapses_calcPfS_S_S_S_PKhS1_PKfS3_S3_S3_S_ffi --------------------------
	.section	.nv.constant0._Z13synapses_calcPfS_S_S_S_PKhS1_PKfS3_S3_S3_S_ffi,"a",@progbits
	.sectionflags	@""
	.align	4
.nv.constant0._Z13synapses_calcPfS_S_S_S_PKhS1_PKfS3_S3_S3_S_ffi:
	.zero		1004


//--------------------- .nv.constant0._Z16propagate_spikesPhPKhS1_PKiS3_i --------------------------
	.section	.nv.constant0._Z16propagate_spikesPhPKhS1_PKiS3_i,"a",@progbits
	.sectionflags	@""
	.align	4
.nv.constant0._Z16propagate_spikesPhPKhS1_PKiS3_i:
	.zero		940


//--------------------- .nv.constant0._Z18copy_arrival_spikePhPKhi --------------------------
	.section	.nv.constant0._Z18copy_arrival_spikePhPKhi,"a",@progbits
	.sectionflags	@""
	.align	4
.nv.constant0._Z18copy_arrival_spikePhPKhi:
	.zero		916


//--------------------- .nv.constant0._Z19update_neuron_statePlS_S_PKhPfPhS3_i --------------------------
	.section	.nv.constant0._Z19update_neuron_statePlS_S_PKhPfPhS3_i,"a",@progbits
	.sectionflags	@""
	.align	4
.nv.constant0._Z19update_neuron_statePlS_S_PKhPfPhS3_i:
	.zero		956


//--------------------- SYMBOLS --------------------------

	.type		.nv.reservedSmem.offset0,@object
	.size		.nv.reservedSmem.offset0,0x4
